//
// Generated by NVIDIA NVVM Compiler
//
// Compiler Build ID: CL-36424714
// Cuda compilation tools, release 13.0, V13.0.88
// Based on NVVM 20.0.0
//

.version 9.0
.target sm_100
.address_size 64

	// .globl	_Z12KernFindXnghPfPiS0_S0_iifS0_i

.visible .entry _Z12KernFindXnghPfPiS0_S0_iifS0_i(
	.param .u64 .ptr .align 1 _Z12KernFindXnghPfPiS0_S0_iifS0_i_param_0,
	.param .u64 .ptr .align 1 _Z12KernFindXnghPfPiS0_S0_iifS0_i_param_1,
	.param .u64 .ptr .align 1 _Z12KernFindXnghPfPiS0_S0_iifS0_i_param_2,
	.param .u64 .ptr .align 1 _Z12KernFindXnghPfPiS0_S0_iifS0_i_param_3,
	.param .u32 _Z12KernFindXnghPfPiS0_S0_iifS0_i_param_4,
	.param .u32 _Z12KernFindXnghPfPiS0_S0_iifS0_i_param_5,
	.param .f32 _Z12KernFindXnghPfPiS0_S0_iifS0_i_param_6,
	.param .u64 .ptr .align 1 _Z12KernFindXnghPfPiS0_S0_iifS0_i_param_7,
	.param .u32 _Z12KernFindXnghPfPiS0_S0_iifS0_i_param_8
)
{
	.reg .pred 	%p<57>;
	.reg .b32 	%r<150>;
	.reg .b32 	%f<88>;
	.reg .b64 	%rd<85>;

	ld.param.u64 	%rd8, [_Z12KernFindXnghPfPiS0_S0_iifS0_i_param_0];
	ld.param.u64 	%rd9, [_Z12KernFindXnghPfPiS0_S0_iifS0_i_param_1];
	ld.param.u64 	%rd10, [_Z12KernFindXnghPfPiS0_S0_iifS0_i_param_2];
	ld.param.u64 	%rd7, [_Z12KernFindXnghPfPiS0_S0_iifS0_i_param_3];
	ld.param.u32 	%r63, [_Z12KernFindXnghPfPiS0_S0_iifS0_i_param_4];
	ld.param.u32 	%r64, [_Z12KernFindXnghPfPiS0_S0_iifS0_i_param_5];
	ld.param.f32 	%f26, [_Z12KernFindXnghPfPiS0_S0_iifS0_i_param_6];
	ld.param.u64 	%rd11, [_Z12KernFindXnghPfPiS0_S0_iifS0_i_param_7];
	ld.param.u32 	%r65, [_Z12KernFindXnghPfPiS0_S0_iifS0_i_param_8];
	cvta.to.global.u64 	%rd1, %rd10;
	cvta.to.global.u64 	%rd2, %rd8;
	cvta.to.global.u64 	%rd12, %rd9;
	cvta.to.global.u64 	%rd13, %rd11;
	mov.u32 	%r66, %ntid.x;
	mov.u32 	%r67, %ctaid.x;
	mov.u32 	%r68, %tid.x;
	mad.lo.s32 	%r1, %r66, %r67, %r68;
	mul.wide.s32 	%rd14, %r1, 4;
	add.s64 	%rd3, %rd13, %rd14;
	ld.global.u32 	%r69, [%rd3];
	cvt.rn.f32.s32 	%f27, %r69;
	cvt.rn.f32.s32 	%f28, %r63;
	div.rn.f32 	%f29, %f27, %f28;
	cvt.rmi.f32.f32 	%f30, %f29;
	cvt.rzi.s32.f32 	%r70, %f30;
	shl.b32 	%r71, %r70, 1;
	mul.wide.s32 	%rd15, %r71, 4;
	add.s64 	%rd16, %rd12, %rd15;
	ld.global.u32 	%r122, [%rd16];
	ld.global.u32 	%r3, [%rd16+4];
	setp.ge.s32 	%p1, %r1, %r65;
	@%p1 bra 	$L__BB0_46;
	setp.gt.s32 	%p2, %r122, %r3;
	mov.b32 	%r125, 0;
	@%p2 bra 	$L__BB0_45;
	setp.lt.s32 	%p3, %r63, 1;
	mul.lo.s32 	%r4, %r64, %r1;
	@%p3 bra 	$L__BB0_45;
	and.b32  	%r5, %r63, 7;
	add.s32 	%r6, %r5, -1;
	and.b32  	%r7, %r63, 3;
	and.b32  	%r8, %r63, 2147483640;
	and.b32  	%r9, %r63, 1;
	mov.b32 	%r125, 0;
$L__BB0_4:
	mov.u32 	%r11, %r122;
	setp.lt.u32 	%p4, %r63, 8;
	mul.lo.s32 	%r12, %r11, %r63;
	mov.b32 	%r142, 0;
	@%p4 bra 	$L__BB0_23;
	mov.b32 	%r124, 0;
$L__BB0_6:
	.pragma "nounroll";
	add.s32 	%r15, %r124, %r12;
	mul.wide.s32 	%rd17, %r15, 4;
	add.s64 	%rd4, %rd2, %rd17;
	ld.global.f32 	%f31, [%rd4];
	ld.global.u32 	%r78, [%rd3];
	mul.wide.s32 	%rd18, %r78, 4;
	add.s64 	%rd19, %rd2, %rd18;
	ld.global.f32 	%f78, [%rd19];
	sub.f32 	%f32, %f31, %f78;
	abs.f32 	%f33, %f32;
	setp.geu.f32 	%p5, %f33, %f26;
	setp.ge.s32 	%p6, %r125, %r64;
	or.pred  	%p7, %p5, %p6;
	@%p7 bra 	$L__BB0_8;
	add.s32 	%r79, %r125, %r4;
	mul.wide.s32 	%rd20, %r79, 4;
	add.s64 	%rd21, %rd1, %rd20;
	st.global.u32 	[%rd21], %r15;
	add.s32 	%r125, %r125, 1;
	ld.global.u32 	%r80, [%rd3];
	mul.wide.s32 	%rd22, %r80, 4;
	add.s64 	%rd23, %rd2, %rd22;
	ld.global.f32 	%f78, [%rd23];
$L__BB0_8:
	ld.global.f32 	%f34, [%rd4+4];
	sub.f32 	%f35, %f34, %f78;
	abs.f32 	%f36, %f35;
	setp.geu.f32 	%p8, %f36, %f26;
	setp.ge.s32 	%p9, %r125, %r64;
	or.pred  	%p10, %p8, %p9;
	@%p10 bra 	$L__BB0_10;
	add.s32 	%r81, %r15, 1;
	add.s32 	%r82, %r125, %r4;
	mul.wide.s32 	%rd24, %r82, 4;
	add.s64 	%rd25, %rd1, %rd24;
	st.global.u32 	[%rd25], %r81;
	add.s32 	%r125, %r125, 1;
	ld.global.u32 	%r83, [%rd3];
	mul.wide.s32 	%rd26, %r83, 4;
	add.s64 	%rd27, %rd2, %rd26;
	ld.global.f32 	%f78, [%rd27];
$L__BB0_10:
	ld.global.f32 	%f37, [%rd4+8];
	sub.f32 	%f38, %f37, %f78;
	abs.f32 	%f39, %f38;
	setp.geu.f32 	%p11, %f39, %f26;
	setp.ge.s32 	%p12, %r125, %r64;
	or.pred  	%p13, %p11, %p12;
	@%p13 bra 	$L__BB0_12;
	add.s32 	%r84, %r15, 2;
	add.s32 	%r85, %r125, %r4;
	mul.wide.s32 	%rd28, %r85, 4;
	add.s64 	%rd29, %rd1, %rd28;
	st.global.u32 	[%rd29], %r84;
	add.s32 	%r125, %r125, 1;
	ld.global.u32 	%r86, [%rd3];
	mul.wide.s32 	%rd30, %r86, 4;
	add.s64 	%rd31, %rd2, %rd30;
	ld.global.f32 	%f78, [%rd31];
$L__BB0_12:
	ld.global.f32 	%f40, [%rd4+12];
	sub.f32 	%f41, %f40, %f78;
	abs.f32 	%f42, %f41;
	setp.geu.f32 	%p14, %f42, %f26;
	setp.ge.s32 	%p15, %r125, %r64;
	or.pred  	%p16, %p14, %p15;
	@%p16 bra 	$L__BB0_14;
	add.s32 	%r87, %r15, 3;
	add.s32 	%r88, %r125, %r4;
	mul.wide.s32 	%rd32, %r88, 4;
	add.s64 	%rd33, %rd1, %rd32;
	st.global.u32 	[%rd33], %r87;
	add.s32 	%r125, %r125, 1;
	ld.global.u32 	%r89, [%rd3];
	mul.wide.s32 	%rd34, %r89, 4;
	add.s64 	%rd35, %rd2, %rd34;
	ld.global.f32 	%f78, [%rd35];
$L__BB0_14:
	ld.global.f32 	%f43, [%rd4+16];
	sub.f32 	%f44, %f43, %f78;
	abs.f32 	%f45, %f44;
	setp.geu.f32 	%p17, %f45, %f26;
	setp.ge.s32 	%p18, %r125, %r64;
	or.pred  	%p19, %p17, %p18;
	@%p19 bra 	$L__BB0_16;
	add.s32 	%r90, %r15, 4;
	add.s32 	%r91, %r125, %r4;
	mul.wide.s32 	%rd36, %r91, 4;
	add.s64 	%rd37, %rd1, %rd36;
	st.global.u32 	[%rd37], %r90;
	add.s32 	%r125, %r125, 1;
	ld.global.u32 	%r92, [%rd3];
	mul.wide.s32 	%rd38, %r92, 4;
	add.s64 	%rd39, %rd2, %rd38;
	ld.global.f32 	%f78, [%rd39];
$L__BB0_16:
	ld.global.f32 	%f46, [%rd4+20];
	sub.f32 	%f47, %f46, %f78;
	abs.f32 	%f48, %f47;
	setp.geu.f32 	%p20, %f48, %f26;
	setp.ge.s32 	%p21, %r125, %r64;
	or.pred  	%p22, %p20, %p21;
	@%p22 bra 	$L__BB0_18;
	add.s32 	%r93, %r15, 5;
	add.s32 	%r94, %r125, %r4;
	mul.wide.s32 	%rd40, %r94, 4;
	add.s64 	%rd41, %rd1, %rd40;
	st.global.u32 	[%rd41], %r93;
	add.s32 	%r125, %r125, 1;
	ld.global.u32 	%r95, [%rd3];
	mul.wide.s32 	%rd42, %r95, 4;
	add.s64 	%rd43, %rd2, %rd42;
	ld.global.f32 	%f78, [%rd43];
$L__BB0_18:
	ld.global.f32 	%f49, [%rd4+24];
	sub.f32 	%f50, %f49, %f78;
	abs.f32 	%f51, %f50;
	setp.geu.f32 	%p23, %f51, %f26;
	setp.ge.s32 	%p24, %r125, %r64;
	or.pred  	%p25, %p23, %p24;
	@%p25 bra 	$L__BB0_20;
	add.s32 	%r96, %r15, 6;
	add.s32 	%r97, %r125, %r4;
	mul.wide.s32 	%rd44, %r97, 4;
	add.s64 	%rd45, %rd1, %rd44;
	st.global.u32 	[%rd45], %r96;
	add.s32 	%r125, %r125, 1;
	ld.global.u32 	%r98, [%rd3];
	mul.wide.s32 	%rd46, %r98, 4;
	add.s64 	%rd47, %rd2, %rd46;
	ld.global.f32 	%f78, [%rd47];
$L__BB0_20:
	ld.global.f32 	%f52, [%rd4+28];
	sub.f32 	%f53, %f52, %f78;
	abs.f32 	%f54, %f53;
	setp.geu.f32 	%p26, %f54, %f26;
	setp.ge.s32 	%p27, %r125, %r64;
	or.pred  	%p28, %p26, %p27;
	@%p28 bra 	$L__BB0_22;
	add.s32 	%r99, %r15, 7;
	add.s32 	%r100, %r125, %r4;
	mul.wide.s32 	%rd48, %r100, 4;
	add.s64 	%rd49, %rd1, %rd48;
	st.global.u32 	[%rd49], %r99;
	add.s32 	%r125, %r125, 1;
$L__BB0_22:
	add.s32 	%r124, %r124, 8;
	setp.eq.s32 	%p29, %r124, %r8;
	mov.u32 	%r142, %r8;
	@%p29 bra 	$L__BB0_23;
	bra.uni 	$L__BB0_6;
$L__BB0_23:
	setp.eq.s32 	%p30, %r5, 0;
	@%p30 bra 	$L__BB0_44;
	setp.lt.u32 	%p31, %r6, 3;
	@%p31 bra 	$L__BB0_34;
	add.s32 	%r36, %r142, %r12;
	mul.wide.s32 	%rd50, %r36, 4;
	add.s64 	%rd5, %rd2, %rd50;
	ld.global.f32 	%f55, [%rd5];
	ld.global.u32 	%r102, [%rd3];
	mul.wide.s32 	%rd51, %r102, 4;
	add.s64 	%rd52, %rd2, %rd51;
	ld.global.f32 	%f85, [%rd52];
	sub.f32 	%f56, %f55, %f85;
	abs.f32 	%f57, %f56;
	setp.geu.f32 	%p32, %f57, %f26;
	setp.ge.s32 	%p33, %r125, %r64;
	or.pred  	%p34, %p32, %p33;
	@%p34 bra 	$L__BB0_27;
	add.s32 	%r103, %r125, %r4;
	mul.wide.s32 	%rd53, %r103, 4;
	add.s64 	%rd54, %rd1, %rd53;
	st.global.u32 	[%rd54], %r36;
	add.s32 	%r125, %r125, 1;
	ld.global.u32 	%r104, [%rd3];
	mul.wide.s32 	%rd55, %r104, 4;
	add.s64 	%rd56, %rd2, %rd55;
	ld.global.f32 	%f85, [%rd56];
$L__BB0_27:
	ld.global.f32 	%f58, [%rd5+4];
	sub.f32 	%f59, %f58, %f85;
	abs.f32 	%f60, %f59;
	setp.geu.f32 	%p35, %f60, %f26;
	setp.ge.s32 	%p36, %r125, %r64;
	or.pred  	%p37, %p35, %p36;
	@%p37 bra 	$L__BB0_29;
	add.s32 	%r105, %r36, 1;
	add.s32 	%r106, %r125, %r4;
	mul.wide.s32 	%rd57, %r106, 4;
	add.s64 	%rd58, %rd1, %rd57;
	st.global.u32 	[%rd58], %r105;
	add.s32 	%r125, %r125, 1;
	ld.global.u32 	%r107, [%rd3];
	mul.wide.s32 	%rd59, %r107, 4;
	add.s64 	%rd60, %rd2, %rd59;
	ld.global.f32 	%f85, [%rd60];
$L__BB0_29:
	ld.global.f32 	%f61, [%rd5+8];
	sub.f32 	%f62, %f61, %f85;
	abs.f32 	%f63, %f62;
	setp.geu.f32 	%p38, %f63, %f26;
	setp.ge.s32 	%p39, %r125, %r64;
	or.pred  	%p40, %p38, %p39;
	@%p40 bra 	$L__BB0_31;
	add.s32 	%r108, %r36, 2;
	add.s32 	%r109, %r125, %r4;
	mul.wide.s32 	%rd61, %r109, 4;
	add.s64 	%rd62, %rd1, %rd61;
	st.global.u32 	[%rd62], %r108;
	add.s32 	%r125, %r125, 1;
	ld.global.u32 	%r110, [%rd3];
	mul.wide.s32 	%rd63, %r110, 4;
	add.s64 	%rd64, %rd2, %rd63;
	ld.global.f32 	%f85, [%rd64];
$L__BB0_31:
	ld.global.f32 	%f64, [%rd5+12];
	sub.f32 	%f65, %f64, %f85;
	abs.f32 	%f66, %f65;
	setp.geu.f32 	%p41, %f66, %f26;
	setp.ge.s32 	%p42, %r125, %r64;
	or.pred  	%p43, %p41, %p42;
	@%p43 bra 	$L__BB0_33;
	add.s32 	%r111, %r36, 3;
	add.s32 	%r112, %r125, %r4;
	mul.wide.s32 	%rd65, %r112, 4;
	add.s64 	%rd66, %rd1, %rd65;
	st.global.u32 	[%rd66], %r111;
	add.s32 	%r125, %r125, 1;
$L__BB0_33:
	add.s32 	%r142, %r142, 4;
$L__BB0_34:
	setp.eq.s32 	%p44, %r7, 0;
	@%p44 bra 	$L__BB0_44;
	setp.eq.s32 	%p45, %r7, 1;
	@%p45 bra 	$L__BB0_41;
	add.s32 	%r49, %r142, %r12;
	mul.wide.s32 	%rd67, %r49, 4;
	add.s64 	%rd6, %rd2, %rd67;
	ld.global.f32 	%f67, [%rd6];
	ld.global.u32 	%r114, [%rd3];
	mul.wide.s32 	%rd68, %r114, 4;
	add.s64 	%rd69, %rd2, %rd68;
	ld.global.f32 	%f87, [%rd69];
	sub.f32 	%f68, %f67, %f87;
	abs.f32 	%f69, %f68;
	setp.geu.f32 	%p46, %f69, %f26;
	setp.ge.s32 	%p47, %r125, %r64;
	or.pred  	%p48, %p46, %p47;
	@%p48 bra 	$L__BB0_38;
	add.s32 	%r115, %r125, %r4;
	mul.wide.s32 	%rd70, %r115, 4;
	add.s64 	%rd71, %rd1, %rd70;
	st.global.u32 	[%rd71], %r49;
	add.s32 	%r125, %r125, 1;
	ld.global.u32 	%r116, [%rd3];
	mul.wide.s32 	%rd72, %r116, 4;
	add.s64 	%rd73, %rd2, %rd72;
	ld.global.f32 	%f87, [%rd73];
$L__BB0_38:
	ld.global.f32 	%f70, [%rd6+4];
	sub.f32 	%f71, %f70, %f87;
	abs.f32 	%f72, %f71;
	setp.geu.f32 	%p49, %f72, %f26;
	setp.ge.s32 	%p50, %r125, %r64;
	or.pred  	%p51, %p49, %p50;
	@%p51 bra 	$L__BB0_40;
	add.s32 	%r117, %r49, 1;
	add.s32 	%r118, %r125, %r4;
	mul.wide.s32 	%rd74, %r118, 4;
	add.s64 	%rd75, %rd1, %rd74;
	st.global.u32 	[%rd75], %r117;
	add.s32 	%r125, %r125, 1;
$L__BB0_40:
	add.s32 	%r142, %r142, 2;
$L__BB0_41:
	setp.eq.s32 	%p52, %r9, 0;
	@%p52 bra 	$L__BB0_44;
	add.s32 	%r58, %r142, %r12;
	mul.wide.s32 	%rd76, %r58, 4;
	add.s64 	%rd77, %rd2, %rd76;
	ld.global.f32 	%f73, [%rd77];
	ld.global.u32 	%r119, [%rd3];
	mul.wide.s32 	%rd78, %r119, 4;
	add.s64 	%rd79, %rd2, %rd78;
	ld.global.f32 	%f74, [%rd79];
	sub.f32 	%f75, %f73, %f74;
	abs.f32 	%f76, %f75;
	setp.geu.f32 	%p53, %f76, %f26;
	setp.ge.s32 	%p54, %r125, %r64;
	or.pred  	%p55, %p53, %p54;
	@%p55 bra 	$L__BB0_44;
	add.s32 	%r120, %r125, %r4;
	mul.wide.s32 	%rd80, %r120, 4;
	add.s64 	%rd81, %rd1, %rd80;
	st.global.u32 	[%rd81], %r58;
	add.s32 	%r125, %r125, 1;
$L__BB0_44:
	add.s32 	%r122, %r11, 1;
	setp.ne.s32 	%p56, %r11, %r3;
	@%p56 bra 	$L__BB0_4;
$L__BB0_45:
	cvta.to.global.u64 	%rd82, %rd7;
	mul.wide.s32 	%rd83, %r1, 4;
	add.s64 	%rd84, %rd82, %rd83;
	st.global.u32 	[%rd84], %r125;
$L__BB0_46:
	ret;

}
	// .globl	_Z12KernFindYnghPfPiS0_S0_S0_iifS0_i
.visible .entry _Z12KernFindYnghPfPiS0_S0_S0_iifS0_i(
	.param .u64 .ptr .align 1 _Z12KernFindYnghPfPiS0_S0_S0_iifS0_i_param_0,
	.param .u64 .ptr .align 1 _Z12KernFindYnghPfPiS0_S0_S0_iifS0_i_param_1,
	.param .u64 .ptr .align 1 _Z12KernFindYnghPfPiS0_S0_S0_iifS0_i_param_2,
	.param .u64 .ptr .align 1 _Z12KernFindYnghPfPiS0_S0_S0_iifS0_i_param_3,
	.param .u64 .ptr .align 1 _Z12KernFindYnghPfPiS0_S0_S0_iifS0_i_param_4,
	.param .u32 _Z12KernFindYnghPfPiS0_S0_S0_iifS0_i_param_5,
	.param .u32 _Z12KernFindYnghPfPiS0_S0_S0_iifS0_i_param_6,
	.param .f32 _Z12KernFindYnghPfPiS0_S0_S0_iifS0_i_param_7,
	.param .u64 .ptr .align 1 _Z12KernFindYnghPfPiS0_S0_S0_iifS0_i_param_8,
	.param .u32 _Z12KernFindYnghPfPiS0_S0_S0_iifS0_i_param_9
)
{
	.reg .pred 	%p<7>;
	.reg .b32 	%r<32>;
	.reg .b32 	%f<6>;
	.reg .b64 	%rd<27>;

	ld.param.u64 	%rd6, [_Z12KernFindYnghPfPiS0_S0_S0_iifS0_i_param_0];
	ld.param.u64 	%rd7, [_Z12KernFindYnghPfPiS0_S0_S0_iifS0_i_param_1];
	ld.param.u64 	%rd8, [_Z12KernFindYnghPfPiS0_S0_S0_iifS0_i_param_2];
	ld.param.u64 	%rd9, [_Z12KernFindYnghPfPiS0_S0_S0_iifS0_i_param_3];
	ld.param.u64 	%rd10, [_Z12KernFindYnghPfPiS0_S0_S0_iifS0_i_param_4];
	ld.param.u32 	%r15, [_Z12KernFindYnghPfPiS0_S0_S0_iifS0_i_param_5];
	ld.param.u32 	%r16, [_Z12KernFindYnghPfPiS0_S0_S0_iifS0_i_param_6];
	ld.param.f32 	%f1, [_Z12KernFindYnghPfPiS0_S0_S0_iifS0_i_param_7];
	ld.param.u64 	%rd11, [_Z12KernFindYnghPfPiS0_S0_S0_iifS0_i_param_8];
	ld.param.u32 	%r17, [_Z12KernFindYnghPfPiS0_S0_S0_iifS0_i_param_9];
	mov.u32 	%r18, %ntid.x;
	mov.u32 	%r19, %ctaid.x;
	mov.u32 	%r20, %tid.x;
	mad.lo.s32 	%r1, %r18, %r19, %r20;
	setp.ge.s32 	%p1, %r1, %r17;
	@%p1 bra 	$L__BB1_7;
	cvta.to.global.u64 	%rd12, %rd9;
	mul.wide.s32 	%rd13, %r1, 4;
	add.s64 	%rd1, %rd12, %rd13;
	ld.global.u32 	%r29, [%rd1];
	setp.lt.s32 	%p2, %r29, 1;
	mov.b32 	%r30, 0;
	@%p2 bra 	$L__BB1_6;
	cvta.to.global.u64 	%rd2, %rd6;
	mul.lo.s32 	%r3, %r15, %r1;
	cvta.to.global.u64 	%rd14, %rd11;
	add.s64 	%rd3, %rd14, %rd13;
	mul.lo.s32 	%r4, %r16, %r1;
	cvta.to.global.u64 	%rd4, %rd7;
	cvta.to.global.u64 	%rd5, %rd8;
	mov.b32 	%r30, 0;
	mov.u32 	%r28, %r30;
$L__BB1_3:
	add.s32 	%r23, %r28, %r3;
	mul.wide.s32 	%rd16, %r23, 4;
	add.s64 	%rd17, %rd4, %rd16;
	ld.global.u32 	%r8, [%rd17];
	mul.wide.s32 	%rd18, %r8, 4;
	add.s64 	%rd19, %rd2, %rd18;
	ld.global.f32 	%f2, [%rd19];
	ld.global.u32 	%r24, [%rd3];
	mul.wide.s32 	%rd20, %r24, 4;
	add.s64 	%rd21, %rd2, %rd20;
	ld.global.f32 	%f3, [%rd21];
	sub.f32 	%f4, %f2, %f3;
	abs.f32 	%f5, %f4;
	setp.geu.f32 	%p3, %f5, %f1;
	setp.ge.s32 	%p4, %r30, %r16;
	or.pred  	%p5, %p3, %p4;
	@%p5 bra 	$L__BB1_5;
	add.s32 	%r25, %r30, %r4;
	mul.wide.s32 	%rd22, %r25, 4;
	add.s64 	%rd23, %rd5, %rd22;
	st.global.u32 	[%rd23], %r8;
	add.s32 	%r30, %r30, 1;
	ld.global.u32 	%r29, [%rd1];
$L__BB1_5:
	add.s32 	%r28, %r28, 1;
	setp.lt.s32 	%p6, %r28, %r29;
	@%p6 bra 	$L__BB1_3;
$L__BB1_6:
	cvta.to.global.u64 	%rd24, %rd10;
	add.s64 	%rd26, %rd24, %rd13;
	st.global.u32 	[%rd26], %r30;
$L__BB1_7:
	ret;

}


// ===== COMPILED SASS (sm_100) =====

	.target	sm_100

	.elftype	@"ET_EXEC"


//--------------------- .note.nv.tkinfo           --------------------------
	.section	.note.nv.tkinfo,"",@"SHT_NOTE"
	.sectionflags	@"SHF_NOTE_NV_TKINFO"
	.tkinfo
        /*0018*/ 	.word	0x00000002
        /*0030*/ 	.string	""
        /*0030*/ 	.string	"ptxas"
        /*0030*/ 	.string	"Cuda compilation tools, release 13.0, V13.0.88"
        /*0030*/ 	.string	"Build cuda_13.0.r13.0/compiler.36424714_0"
        /*0030*/ 	.string	"-arch sm_100 -m 64 "



//--------------------- .note.nv.cuinfo           --------------------------
	.section	.note.nv.cuinfo,"",@"SHT_NOTE"
	.sectionflags	@"SHF_NOTE_NV_CUINFO"
        /*0018*/ 	.short	0x0002
        /*001a*/ 	.short	0x0064
        /*001c*/ 	.short	0x0082
	.zero		2


//--------------------- .nv.info                  --------------------------
	.section	.nv.info,"",@"SHT_CUDA_INFO"
	.align	4


	//----- nvinfo : EIATTR_REGCOUNT
	.align		4
        /*0000*/ 	.byte	0x04, 0x2f
        /*0002*/ 	.short	(.L_1 - .L_0)
	.align		4
.L_0:
        /*0004*/ 	.word	index@(_Z12KernFindXnghPfPiS0_S0_iifS0_i)
        /*0008*/ 	.word	0x0000001e


	//----- nvinfo : EIATTR_FRAME_SIZE
	.align		4
.L_1:
        /*000c*/ 	.byte	0x04, 0x11
        /*000e*/ 	.short	(.L_3 - .L_2)
	.align		4
.L_2:
        /*0010*/ 	.word	index@($__internal_0_$__cuda_sm3x_div_rn_noftz_f32_slowpath)
        /*0014*/ 	.word	0x00000000


	//----- nvinfo : EIATTR_FRAME_SIZE
	.align		4
.L_3:
        /*0018*/ 	.byte	0x04, 0x11
        /*001a*/ 	.short	(.L_5 - .L_4)
	.align		4
.L_4:
        /*001c*/ 	.word	index@(_Z12KernFindXnghPfPiS0_S0_iifS0_i)
        /*0020*/ 	.word	0x00000000


	//----- nvinfo : EIATTR_REGCOUNT
	.align		4
.L_5:
        /*0024*/ 	.byte	0x04, 0x2f
        /*0026*/ 	.short	(.L_7 - .L_6)
	.align		4
.L_6:
        /*0028*/ 	.word	index@(_Z12KernFindYnghPfPiS0_S0_S0_iifS0_i)
        /*002c*/ 	.word	0x0000001c


	//----- nvinfo : EIATTR_FRAME_SIZE
	.align		4
.L_7:
        /*0030*/ 	.byte	0x04, 0x11
        /*0032*/ 	.short	(.L_9 - .L_8)
	.align		4
.L_8:
        /*0034*/ 	.word	index@(_Z12KernFindYnghPfPiS0_S0_S0_iifS0_i)
        /*0038*/ 	.word	0x00000000


	//----- nvinfo : EIATTR_MIN_STACK_SIZE
	.align		4
.L_9:
        /*003c*/ 	.byte	0x04, 0x12
        /*003e*/ 	.short	(.L_11 - .L_10)
	.align		4
.L_10:
        /*0040*/ 	.word	index@(_Z12KernFindYnghPfPiS0_S0_S0_iifS0_i)
        /*0044*/ 	.word	0x00000000


	//----- nvinfo : EIATTR_MIN_STACK_SIZE
	.align		4
.L_11:
        /*0048*/ 	.byte	0x04, 0x12
        /*004a*/ 	.short	(.L_13 - .L_12)
	.align		4
.L_12:
        /*004c*/ 	.word	index@(_Z12KernFindXnghPfPiS0_S0_iifS0_i)
        /*0050*/ 	.word	0x00000000
.L_13:


//--------------------- .nv.compat                --------------------------
	.section	.nv.compat,"",@"SHT_CUDA_COMPAT_INFO"
	.align	4
        /*0000*/ 	.byte	0x02, 0x09, 0x00, 0x00, 0x02, 0x02, 0x01, 0x00, 0x02, 0x05, 0x05, 0x00, 0x03, 0x07, 0x01, 0x01
        /*0010*/ 	.byte	0x02, 0x03, 0x00, 0x00, 0x02, 0x06, 0x01, 0x00, 0x04, 0x0b, 0x08, 0x00, 0x01, 0x00, 0x00, 0x00
        /*0020*/ 	.byte	0x00, 0x00, 0x00, 0x00


//--------------------- .nv.info._Z12KernFindYnghPfPiS0_S0_S0_iifS0_i --------------------------
	.section	.nv.info._Z12KernFindYnghPfPiS0_S0_S0_iifS0_i,"",@"SHT_CUDA_INFO"
	.sectionflags	@""
	.align	4


	//----- nvinfo : EIATTR_CUDA_API_VERSION
	.align		4
        /*0000*/ 	.byte	0x04, 0x37
        /*0002*/ 	.short	(.L_15 - .L_14)
.L_14:
        /*0004*/ 	.word	0x00000082


	//----- nvinfo : EIATTR_KPARAM_INFO
	.align		4
.L_15:
        /*0008*/ 	.byte	0x04, 0x17
        /*000a*/ 	.short	(.L_17 - .L_16)
.L_16:
        /*000c*/ 	.word	0x00000000
        /*0010*/ 	.short	0x0009
        /*0012*/ 	.short	0x0040
        /*0014*/ 	.byte	0x00, 0xf0, 0x11, 0x00


	//----- nvinfo : EIATTR_KPARAM_INFO
	.align		4
.L_17:
        /*0018*/ 	.byte	0x04, 0x17
        /*001a*/ 	.short	(.L_19 - .L_18)
.L_18:
        /*001c*/ 	.word	0x00000000
        /*0020*/ 	.short	0x0008
        /*0022*/ 	.short	0x0038
        /*0024*/ 	.byte	0x00, 0xf5, 0x21, 0x00


	//----- nvinfo : EIATTR_KPARAM_INFO
	.align		4
.L_19:
        /*0028*/ 	.byte	0x04, 0x17
        /*002a*/ 	.short	(.L_21 - .L_20)
.L_20:
        /*002c*/ 	.word	0x00000000
        /*0030*/ 	.short	0x0007
        /*0032*/ 	.short	0x0030
        /*0034*/ 	.byte	0x00, 0xf0, 0x11, 0x00


	//----- nvinfo : EIATTR_KPARAM_INFO
	.align		4
.L_21:
        /*0038*/ 	.byte	0x04, 0x17
        /*003a*/ 	.short	(.L_23 - .L_22)
.L_22:
        /*003c*/ 	.word	0x00000000
        /*0040*/ 	.short	0x0006
        /*0042*/ 	.short	0x002c
        /*0044*/ 	.byte	0x00, 0xf0, 0x11, 0x00


	//----- nvinfo : EIATTR_KPARAM_INFO
	.align		4
.L_23:
        /*0048*/ 	.byte	0x04, 0x17
        /*004a*/ 	.short	(.L_25 - .L_24)
.L_24:
        /*004c*/ 	.word	0x00000000
        /*0050*/ 	.short	0x0005
        /*0052*/ 	.short	0x0028
        /*0054*/ 	.byte	0x00, 0xf0, 0x11, 0x00


	//----- nvinfo : EIATTR_KPARAM_INFO
	.align		4
.L_25:
        /*0058*/ 	.byte	0x04, 0x17
        /*005a*/ 	.short	(.L_27 - .L_26)
.L_26:
        /*005c*/ 	.word	0x00000000
        /*0060*/ 	.short	0x0004
        /*0062*/ 	.short	0x0020
        /*0064*/ 	.byte	0x00, 0xf5, 0x21, 0x00


	//----- nvinfo : EIATTR_KPARAM_INFO
	.align		4
.L_27:
        /*0068*/ 	.byte	0x04, 0x17
        /*006a*/ 	.short	(.L_29 - .L_28)
.L_28:
        /*006c*/ 	.word	0x00000000
        /*0070*/ 	.short	0x0003
        /*0072*/ 	.short	0x0018
        /*0074*/ 	.byte	0x00, 0xf5, 0x21, 0x00


	//----- nvinfo : EIATTR_KPARAM_INFO
	.align		4
.L_29:
        /*0078*/ 	.byte	0x04, 0x17
        /*007a*/ 	.short	(.L_31 - .L_30)
.L_30:
        /*007c*/ 	.word	0x00000000
        /*0080*/ 	.short	0x0002
        /*0082*/ 	.short	0x0010
        /*0084*/ 	.byte	0x00, 0xf5, 0x21, 0x00


	//----- nvinfo : EIATTR_KPARAM_INFO
	.align		4
.L_31:
        /*0088*/ 	.byte	0x04, 0x17
        /*008a*/ 	.short	(.L_33 - .L_32)
.L_32:
        /*008c*/ 	.word	0x00000000
        /*0090*/ 	.short	0x0001
        /*0092*/ 	.short	0x0008
        /*0094*/ 	.byte	0x00, 0xf5, 0x21, 0x00


	//----- nvinfo : EIATTR_KPARAM_INFO
	.align		4
.L_33:
        /*0098*/ 	.byte	0x04, 0x17
        /*009a*/ 	.short	(.L_35 - .L_34)
.L_34:
        /*009c*/ 	.word	0x00000000
        /*00a0*/ 	.short	0x0000
        /*00a2*/ 	.short	0x0000
        /*00a4*/ 	.byte	0x00, 0xf5, 0x21, 0x00


	//----- nvinfo : EIATTR_SPARSE_MMA_MASK
	.align		4
.L_35:
        /*00a8*/ 	.byte	0x03, 0x50
        /*00aa*/ 	.short	0x0000


	//----- nvinfo : EIATTR_MAXREG_COUNT
	.align		4
        /*00ac*/ 	.byte	0x03, 0x1b
        /*00ae*/ 	.short	0x00ff


	//----- nvinfo : EIATTR_MERCURY_ISA_VERSION
	.align		4
        /*00b0*/ 	.byte	0x03, 0x5f
        /*00b2*/ 	.short	0x0101


	//----- nvinfo : EIATTR_VRC_CTA_INIT_COUNT
	.align		4
        /*00b4*/ 	.byte	0x02, 0x4a
	.zero		1
	.zero		1


	//----- nvinfo : EIATTR_EXIT_INSTR_OFFSETS
	.align		4
        /*00b8*/ 	.byte	0x04, 0x1c
        /*00ba*/ 	.short	(.L_37 - .L_36)


	//   ....[0]....
.L_36:
        /*00bc*/ 	.word	0x00000070


	//   ....[1]....
        /*00c0*/ 	.word	0x00000330


	//----- nvinfo : EIATTR_CRS_STACK_SIZE
	.align		4
.L_37:
        /*00c4*/ 	.byte	0x04, 0x1e
        /*00c6*/ 	.short	(.L_39 - .L_38)
.L_38:
        /*00c8*/ 	.word	0x00000000


	//----- nvinfo : EIATTR_CBANK_PARAM_SIZE
	.align		4
.L_39:
        /*00cc*/ 	.byte	0x03, 0x19
        /*00ce*/ 	.short	0x0044


	//----- nvinfo : EIATTR_PARAM_CBANK
	.align		4
        /*00d0*/ 	.byte	0x04, 0x0a
        /*00d2*/ 	.short	(.L_41 - .L_40)
	.align		4
.L_40:
        /*00d4*/ 	.word	index@(.nv.constant0._Z12KernFindYnghPfPiS0_S0_S0_iifS0_i)
        /*00d8*/ 	.short	0x0380
        /*00da*/ 	.short	0x0044


	//----- nvinfo : EIATTR_SW_WAR
	.align		4
.L_41:
        /*00dc*/ 	.byte	0x04, 0x36
        /*00de*/ 	.short	(.L_43 - .L_42)
.L_42:
        /*00e0*/ 	.word	0x00000008
.L_43:


//--------------------- .nv.info._Z12KernFindXnghPfPiS0_S0_iifS0_i --------------------------
	.section	.nv.info._Z12KernFindXnghPfPiS0_S0_iifS0_i,"",@"SHT_CUDA_INFO"
	.sectionflags	@""
	.align	4


	//----- nvinfo : EIATTR_CUDA_API_VERSION
	.align		4
        /*0000*/ 	.byte	0x04, 0x37
        /*0002*/ 	.short	(.L_45 - .L_44)
.L_44:
        /*0004*/ 	.word	0x00000082


	//----- nvinfo : EIATTR_KPARAM_INFO
	.align		4
.L_45:
        /*0008*/ 	.byte	0x04, 0x17
        /*000a*/ 	.short	(.L_47 - .L_46)
.L_46:
        /*000c*/ 	.word	0x00000000
        /*0010*/ 	.short	0x0008
        /*0012*/ 	.short	0x0038
        /*0014*/ 	.byte	0x00, 0xf0, 0x11, 0x00


	//----- nvinfo : EIATTR_KPARAM_INFO
	.align		4
.L_47:
        /*0018*/ 	.byte	0x04, 0x17
        /*001a*/ 	.short	(.L_49 - .L_48)
.L_48:
        /*001c*/ 	.word	0x00000000
        /*0020*/ 	.short	0x0007
        /*0022*/ 	.short	0x0030
        /*0024*/ 	.byte	0x00, 0xf5, 0x21, 0x00


	//----- nvinfo : EIATTR_KPARAM_INFO
	.align		4
.L_49:
        /*0028*/ 	.byte	0x04, 0x17
        /*002a*/ 	.short	(.L_51 - .L_50)
.L_50:
        /*002c*/ 	.word	0x00000000
        /*0030*/ 	.short	0x0006
        /*0032*/ 	.short	0x0028
        /*0034*/ 	.byte	0x00, 0xf0, 0x11, 0x00


	//----- nvinfo : EIATTR_KPARAM_INFO
	.align		4
.L_51:
        /*0038*/ 	.byte	0x04, 0x17
        /*003a*/ 	.short	(.L_53 - .L_52)
.L_52:
        /*003c*/ 	.word	0x00000000
        /*0040*/ 	.short	0x0005
        /*0042*/ 	.short	0x0024
        /*0044*/ 	.byte	0x00, 0xf0, 0x11, 0x00


	//----- nvinfo : EIATTR_KPARAM_INFO
	.align		4
.L_53:
        /*0048*/ 	.byte	0x04, 0x17
        /*004a*/ 	.short	(.L_55 - .L_54)
.L_54:
        /*004c*/ 	.word	0x00000000
        /*0050*/ 	.short	0x0004
        /*0052*/ 	.short	0x0020
        /*0054*/ 	.byte	0x00, 0xf0, 0x11, 0x00


	//----- nvinfo : EIATTR_KPARAM_INFO
	.align		4
.L_55:
        /*0058*/ 	.byte	0x04, 0x17
        /*005a*/ 	.short	(.L_57 - .L_56)
.L_56:
        /*005c*/ 	.word	0x00000000
        /*0060*/ 	.short	0x0003
        /*0062*/ 	.short	0x0018
        /*0064*/ 	.byte	0x00, 0xf5, 0x21, 0x00


	//----- nvinfo : EIATTR_KPARAM_INFO
	.align		4
.L_57:
        /*0068*/ 	.byte	0x04, 0x17
        /*006a*/ 	.short	(.L_59 - .L_58)
.L_58:
        /*006c*/ 	.word	0x00000000
        /*0070*/ 	.short	0x0002
        /*0072*/ 	.short	0x0010
        /*0074*/ 	.byte	0x00, 0xf5, 0x21, 0x00


	//----- nvinfo : EIATTR_KPARAM_INFO
	.align		4
.L_59:
        /*0078*/ 	.byte	0x04, 0x17
        /*007a*/ 	.short	(.L_61 - .L_60)
.L_60:
        /*007c*/ 	.word	0x00000000
        /*0080*/ 	.short	0x0001
        /*0082*/ 	.short	0x0008
        /*0084*/ 	.byte	0x00, 0xf5, 0x21, 0x00


	//----- nvinfo : EIATTR_KPARAM_INFO
	.align		4
.L_61:
        /*0088*/ 	.byte	0x04, 0x17
        /*008a*/ 	.short	(.L_63 - .L_62)
.L_62:
        /*008c*/ 	.word	0x00000000
        /*0090*/ 	.short	0x0000
        /*0092*/ 	.short	0x0000
        /*0094*/ 	.byte	0x00, 0xf5, 0x21, 0x00


	//----- nvinfo : EIATTR_SPARSE_MMA_MASK
	.align		4
.L_63:
        /*0098*/ 	.byte	0x03, 0x50
        /*009a*/ 	.short	0x0000


	//----- nvinfo : EIATTR_MAXREG_COUNT
	.align		4
        /*009c*/ 	.byte	0x03, 0x1b
        /*009e*/ 	.short	0x00ff


	//----- nvinfo : EIATTR_MERCURY_ISA_VERSION
	.align		4
        /*00a0*/ 	.byte	0x03, 0x5f
        /*00a2*/ 	.short	0x0101


	//----- nvinfo : EIATTR_VRC_CTA_INIT_COUNT
	.align		4
        /*00a4*/ 	.byte	0x02, 0x4a
	.zero		1
	.zero		1


	//----- nvinfo : EIATTR_EXIT_INSTR_OFFSETS
	.align		4
        /*00a8*/ 	.byte	0x04, 0x1c
        /*00aa*/ 	.short	(.L_65 - .L_64)


	//   ....[0]....
.L_64:
        /*00ac*/ 	.word	0x000001f0


	//   ....[1]....
        /*00b0*/ 	.word	0x000018c0


	//----- nvinfo : EIATTR_CRS_STACK_SIZE
	.align		4
.L_65:
        /*00b4*/ 	.byte	0x04, 0x1e
        /*00b6*/ 	.short	(.L_67 - .L_66)
.L_66:
        /*00b8*/ 	.word	0x00000000


	//----- nvinfo : EIATTR_CBANK_PARAM_SIZE
	.align		4
.L_67:
        /*00bc*/ 	.byte	0x03, 0x19
        /*00be*/ 	.short	0x003c


	//----- nvinfo : EIATTR_PARAM_CBANK
	.align		4
        /*00c0*/ 	.byte	0x04, 0x0a
        /*00c2*/ 	.short	(.L_69 - .L_68)
	.align		4
.L_68:
        /*00c4*/ 	.word	index@(.nv.constant0._Z12KernFindXnghPfPiS0_S0_iifS0_i)
        /*00c8*/ 	.short	0x0380
        /*00ca*/ 	.short	0x003c


	//----- nvinfo : EIATTR_SW_WAR
	.align		4
.L_69:
        /*00cc*/ 	.byte	0x04, 0x36
        /*00ce*/ 	.short	(.L_71 - .L_70)
.L_70:
        /*00d0*/ 	.word	0x00000008
.L_71:


//--------------------- .nv.callgraph             --------------------------
	.section	.nv.callgraph,"",@"SHT_CUDA_CALLGRAPH"
	.align	4
	.sectionentsize	8
	.align		4
        /*0000*/ 	.word	0x00000000
	.align		4
        /*0004*/ 	.word	0xffffffff
	.align		4
        /*0008*/ 	.word	0x00000000
	.align		4
        /*000c*/ 	.word	0xfffffffe
	.align		4
        /*0010*/ 	.word	0x00000000
	.align		4
        /*0014*/ 	.word	0xfffffffd
	.align		4
        /*0018*/ 	.word	0x00000000
	.align		4
        /*001c*/ 	.word	0xfffffffc


//--------------------- .text._Z12KernFindYnghPfPiS0_S0_S0_iifS0_i --------------------------
	.section	.text._Z12KernFindYnghPfPiS0_S0_S0_iifS0_i,"ax",@progbits
	.align	128
        .global         _Z12KernFindYnghPfPiS0_S0_S0_iifS0_i
        .type           _Z12KernFindYnghPfPiS0_S0_S0_iifS0_i,@function
        .size           _Z12KernFindYnghPfPiS0_S0_S0_iifS0_i,(.L_x_29 - _Z12KernFindYnghPfPiS0_S0_S0_iifS0_i)
        .other          _Z12KernFindYnghPfPiS0_S0_S0_iifS0_i,@"STO_CUDA_ENTRY STV_DEFAULT"
_Z12KernFindYnghPfPiS0_S0_S0_iifS0_i:
.text._Z12KernFindYnghPfPiS0_S0_S0_iifS0_i:
[----:B------:R-:W-:Y:S01]  /*0000*/  LDC R1, c[0x0][0x37c] ;  /* 0x0000df00ff017b82 */ /* 0x000fe20000000800 */
[----:B------:R-:W0:Y:S01]  /*0010*/  S2R R13, SR_CTAID.X ;  /* 0x00000000000d7919 */ /* 0x000e220000002500 */
[----:B------:R-:W0:Y:S01]  /*0020*/  LDCU UR4, c[0x0][0x360] ;  /* 0x00006c00ff0477ac */ /* 0x000e220008000800 */
[----:B------:R-:W0:Y:S01]  /*0030*/  S2R R0, SR_TID.X ;  /* 0x0000000000007919 */ /* 0x000e220000002100 */
[----:B------:R-:W1:Y:S01]  /*0040*/  LDCU UR5, c[0x0][0x3c0] ;  /* 0x00007800ff0577ac */ /* 0x000e620008000800 */
[----:B0-----:R-:W-:-:S05]  /*0050*/  IMAD R13, R13, UR4, R0 ;  /* 0x000000040d0d7c24 */ /* 0x001fca000f8e0200 */
[----:B-1----:R-:W-:-:S13]  /*0060*/  ISETP.GE.AND P0, PT, R13, UR5, PT ;  /* 0x000000050d007c0c */ /* 0x002fda000bf06270 */
[----:B------:R-:W-:Y:S05]  /*0070*/  @P0 EXIT ;  /* 0x000000000000094d */ /* 0x000fea0003800000 */
[----:B------:R-:W0:Y:S01]  /*0080*/  LDC.64 R10, c[0x0][0x398] ;  /* 0x0000e600ff0a7b82 */ /* 0x000e220000000a00 */
[----:B------:R-:W1:Y:S01]  /*0090*/  LDCU.64 UR4, c[0x0][0x358] ;  /* 0x00006b00ff0477ac */ /* 0x000e620008000a00 */
[----:B------:R-:W2:Y:S01]  /*00a0*/  LDCU UR6, c[0x0][0x3b0] ;  /* 0x00007600ff0677ac */ /* 0x000ea20008000800 */
[----:B0-----:R-:W-:-:S05]  /*00b0*/  IMAD.WIDE R10, R13, 0x4, R10 ;  /* 0x000000040d0a7825 */ /* 0x001fca00078e020a */
[----:B-1----:R-:W3:Y:S01]  /*00c0*/  LDG.E R17, desc[UR4][R10.64] ;  /* 0x000000040a117981 */ /* 0x002ee2000c1e1900 */
[----:B------:R-:W-:Y:S01]  /*00d0*/  BSSY.RECONVERGENT B0, `(.L_x_0) ;  /* 0x0000022000007945 */ /* 0x000fe20003800200 */
[----:B------:R-:W-:Y:S01]  /*00e0*/  HFMA2 R0, -RZ, RZ, 0, 0 ;  /* 0x00000000ff007431 */ /* 0x000fe200000001ff */
[----:B---3--:R-:W-:-:S13]  /*00f0*/  ISETP.GE.AND P0, PT, R17, 0x1, PT ;  /* 0x000000011100780c */ /* 0x008fda0003f06270 */
[----:B--2---:R-:W-:Y:S05]  /*0100*/  @!P0 BRA `(.L_x_1) ;  /* 0x0000000000788947 */ /* 0x004fea0003800000 */
[----:B------:R-:W0:Y:S01]  /*0110*/  LDC.64 R14, c[0x0][0x3b8] ;  /* 0x0000ee00ff0e7b82 */ /* 0x000e220000000a00 */
[----:B------:R-:W-:Y:S02]  /*0120*/  MOV R0, RZ ;  /* 0x000000ff00007202 */ /* 0x000fe40000000f00 */
[----:B------:R-:W-:-:S05]  /*0130*/  MOV R12, RZ ;  /* 0x000000ff000c7202 */ /* 0x000fca0000000f00 */
[----:B------:R-:W1:Y:S08]  /*0140*/  LDC.64 R8, c[0x0][0x390] ;  /* 0x0000e400ff087b82 */ /* 0x000e700000000a00 */
[----:B------:R-:W2:Y:S08]  /*0150*/  LDC.64 R6, c[0x0][0x380] ;  /* 0x0000e000ff067b82 */ /* 0x000eb00000000a00 */
[----:B------:R-:W3:Y:S01]  /*0160*/  LDC.64 R4, c[0x0][0x388] ;  /* 0x0000e200ff047b82 */ /* 0x000ee20000000a00 */
[----:B0-----:R-:W-:-:S07]  /*0170*/  IMAD.WIDE R14, R13, 0x4, R14 ;  /* 0x000000040d0e7825 */ /* 0x001fce00078e020e */
[----:B------:R-:W0:Y:S02]  /*0180*/  LDC.64 R2, c[0x0][0x3a8] ;  /* 0x0000ea00ff027b82 */ /* 0x000e240000000a00 */
.L_x_4:
[----:B0-----:R-:W-:Y:S01]  /*0190*/  IMAD R19, R13, R2, R12 ;  /* 0x000000020d137224 */ /* 0x001fe200078e020c */
[----:B------:R-:W2:Y:S03]  /*01a0*/  LDG.E R23, desc[UR4][R14.64] ;  /* 0x000000040e177981 */ /* 0x000ea6000c1e1900 */
[----:B---3--:R-:W-:-:S05]  /*01b0*/  IMAD.WIDE R18, R19, 0x4, R4 ;  /* 0x0000000413127825 */ /* 0x008fca00078e0204 */
[----:B------:R-:W3:Y:S01]  /*01c0*/  LDG.E R25, desc[UR4][R18.64] ;  /* 0x0000000412197981 */ /* 0x000ee2000c1e1900 */
[----:B--2---:R-:W-:-:S06]  /*01d0*/  IMAD.WIDE R22, R23, 0x4, R6 ;  /* 0x0000000417167825 */ /* 0x004fcc00078e0206 */
[----:B------:R-:W2:Y:S01]  /*01e0*/  LDG.E R23, desc[UR4][R22.64] ;  /* 0x0000000416177981 */ /* 0x000ea2000c1e1900 */
[----:B---3--:R-:W-:-:S06]  /*01f0*/  IMAD.WIDE R20, R25, 0x4, R6 ;  /* 0x0000000419147825 */ /* 0x008fcc00078e0206 */
[----:B------:R-:W2:Y:S01]  /*0200*/  LDG.E R20, desc[UR4][R20.64] ;  /* 0x0000000414147981 */ /* 0x000ea2000c1e1900 */
[----:B------:R-:W-:Y:S01]  /*0210*/  ISETP.GE.AND P0, PT, R0, R3, PT ;  /* 0x000000030000720c */ /* 0x000fe20003f06270 */
[----:B------:R-:W-:Y:S01]  /*0220*/  BSSY.RECONVERGENT B1, `(.L_x_2) ;  /* 0x000000a000017945 */ /* 0x000fe20003800200 */
[----:B------:R-:W-:Y:S01]  /*0230*/  IADD3 R12, PT, PT, R12, 0x1, RZ ;  /* 0x000000010c0c7810 */ /* 0x000fe20007ffe0ff */
[----:B--2---:R-:W-:-:S05]  /*0240*/  FADD R16, R20, -R23 ;  /* 0x8000001714107221 */ /* 0x004fca0000000000 */
[----:B------:R-:W-:-:S13]  /*0250*/  FSETP.GEU.OR P0, PT, |R16|, UR6, P0 ;  /* 0x0000000610007c0b */ /* 0x000fda000870e600 */
[----:B------:R-:W-:Y:S05]  /*0260*/  @P0 BRA `(.L_x_3) ;  /* 0x0000000000140947 */ /* 0x000fea0003800000 */
[----:B------:R-:W-:-:S04]  /*0270*/  IMAD R19, R13, R3, R0 ;  /* 0x000000030d137224 */ /* 0x000fc800078e0200 */
[----:B-1----:R-:W-:-:S05]  /*0280*/  IMAD.WIDE R18, R19, 0x4, R8 ;  /* 0x0000000413127825 */ /* 0x002fca00078e0208 */
[----:B------:R0:W-:Y:S04]  /*0290*/  STG.E desc[UR4][R18.64], R25 ;  /* 0x0000001912007986 */ /* 0x0001e8000c101904 */
[----:B------:R0:W5:Y:S01]  /*02a0*/  LDG.E R17, desc[UR4][R10.64] ;  /* 0x000000040a117981 */ /* 0x000162000c1e1900 */
[----:B------:R-:W-:-:S07]  /*02b0*/  IADD3 R0, PT, PT, R0, 0x1, RZ ;  /* 0x0000000100007810 */ /* 0x000fce0007ffe0ff */
.L_x_3:
[----:B------:R-:W-:Y:S05]  /*02c0*/  BSYNC.RECONVERGENT B1 ;  /* 0x0000000000017941 */ /* 0x000fea0003800200 */
.L_x_2:
[----:B-----5:R-:W-:-:S13]  /*02d0*/  ISETP.GE.AND P0, PT, R12, R17, PT ;  /* 0x000000110c00720c */ /* 0x020fda0003f06270 */
[----:B------:R-:W-:Y:S05]  /*02e0*/  @!P0 BRA `(.L_x_4) ;  /* 0xfffffffc00a88947 */ /* 0x000fea000383ffff */
.L_x_1:
[----:B------:R-:W-:Y:S05]  /*02f0*/  BSYNC.RECONVERGENT B0 ;  /* 0x0000000000007941 */ /* 0x000fea0003800200 */
.L_x_0:
[----:B------:R-:W2:Y:S02]  /*0300*/  LDC.64 R2, c[0x0][0x3a0] ;  /* 0x0000e800ff027b82 */ /* 0x000ea40000000a00 */
[----:B--2---:R-:W-:-:S05]  /*0310*/  IMAD.WIDE R2, R13, 0x4, R2 ;  /* 0x000000040d027825 */ /* 0x004fca00078e0202 */
[----:B------:R-:W-:Y:S01]  /*0320*/  STG.E desc[UR4][R2.64], R0 ;  /* 0x0000000002007986 */ /* 0x000fe2000c101904 */
[----:B------:R-:W-:Y:S05]  /*0330*/  EXIT ;  /* 0x000000000000794d */ /* 0x000fea0003800000 */
.L_x_5:
[----:B------:R-:W-:-:S00]  /*0340*/  BRA `(.L_x_5) ;  /* 0xfffffffc00fc7947 */ /* 0x000fc0000383ffff */
[----:B------:R-:W-:-:S00]  /*0350*/  NOP ;  /* 0x0000000000007918 */ /* 0x000fc00000000000 */
        /* <DEDUP_REMOVED lines=10> */
.L_x_29:


//--------------------- .text._Z12KernFindXnghPfPiS0_S0_iifS0_i --------------------------
	.section	.text._Z12KernFindXnghPfPiS0_S0_iifS0_i,"ax",@progbits
	.align	128
        .global         _Z12KernFindXnghPfPiS0_S0_iifS0_i
        .type           _Z12KernFindXnghPfPiS0_S0_iifS0_i,@function
        .size           _Z12KernFindXnghPfPiS0_S0_iifS0_i,(.L_x_28 - _Z12KernFindXnghPfPiS0_S0_iifS0_i)
        .other          _Z12KernFindXnghPfPiS0_S0_iifS0_i,@"STO_CUDA_ENTRY STV_DEFAULT"
_Z12KernFindXnghPfPiS0_S0_iifS0_i:
.text._Z12KernFindXnghPfPiS0_S0_iifS0_i:
[----:B------:R-:W-:Y:S01]  /*0000*/  LDC R1, c[0x0][0x37c] ;  /* 0x0000df00ff017b82 */ /* 0x000fe20000000800 */
[----:B------:R-:W0:Y:S07]  /*0010*/  S2R R0, SR_CTAID.X ;  /* 0x0000000000007919 */ /* 0x000e2e0000002500 */
[----:B------:R-:W1:Y:S01]  /*0020*/  LDC.64 R12, c[0x0][0x3b0] ;  /* 0x0000ec00ff0c7b82 */ /* 0x000e620000000a00 */
[----:B------:R-:W0:Y:S01]  /*0030*/  LDCU UR6, c[0x0][0x360] ;  /* 0x00006c00ff0677ac */ /* 0x000e220008000800 */
[----:B------:R-:W0:Y:S01]  /*0040*/  S2R R3, SR_TID.X ;  /* 0x0000000000037919 */ /* 0x000e220000002100 */
[----:B------:R-:W2:Y:S01]  /*0050*/  LDCU.64 UR4, c[0x0][0x358] ;  /* 0x00006b00ff0477ac */ /* 0x000ea20008000a00 */
[----:B0-----:R-:W-:Y:S01]  /*0060*/  IMAD R0, R0, UR6, R3 ;  /* 0x0000000600007c24 */ /* 0x001fe2000f8e0203 */
[----:B------:R-:W0:Y:S03]  /*0070*/  LDCU UR6, c[0x0][0x3a0] ;  /* 0x00007400ff0677ac */ /* 0x000e260008000800 */
[----:B-1----:R-:W-:-:S05]  /*0080*/  IMAD.WIDE R12, R0, 0x4, R12 ;  /* 0x00000004000c7825 */ /* 0x002fca00078e020c */
[----:B--2---:R-:W2:Y:S01]  /*0090*/  LDG.E R2, desc[UR4][R12.64] ;  /* 0x000000040c027981 */ /* 0x004ea2000c1e1900 */
[----:B------:R-:W-:Y:S01]  /*00a0*/  BSSY.RECONVERGENT B0, `(.L_x_6) ;  /* 0x000000e000007945 */ /* 0x000fe20003800200 */
[----:B0-----:R-:W-:-:S04]  /*00b0*/  I2FP.F32.S32 R3, UR6 ;  /* 0x0000000600037c45 */ /* 0x001fc80008201400 */
[----:B------:R-:W0:Y:S02]  /*00c0*/  MUFU.RCP R4, R3 ;  /* 0x0000000300047308 */ /* 0x000e240000001000 */
[----:B0-----:R-:W-:-:S04]  /*00d0*/  FFMA R5, -R3, R4, 1 ;  /* 0x3f80000003057423 */ /* 0x001fc80000000104 */
[----:B------:R-:W-:Y:S01]  /*00e0*/  FFMA R5, R4, R5, R4 ;  /* 0x0000000504057223 */ /* 0x000fe20000000004 */
[----:B--2---:R-:W-:-:S04]  /*00f0*/  I2FP.F32.S32 R2, R2 ;  /* 0x0000000200027245 */ /* 0x004fc80000201400 */
[----:B------:R-:W0:Y:S01]  /*0100*/  FCHK P0, R2, R3 ;  /* 0x0000000302007302 */ /* 0x000e220000000000 */
[----:B------:R-:W-:-:S04]  /*0110*/  FFMA R4, R2, R5, RZ ;  /* 0x0000000502047223 */ /* 0x000fc800000000ff */
[----:B------:R-:W-:-:S04]  /*0120*/  FFMA R6, -R3, R4, R2 ;  /* 0x0000000403067223 */ /* 0x000fc80000000102 */
[----:B------:R-:W-:Y:S01]  /*0130*/  FFMA R4, R5, R6, R4 ;  /* 0x0000000605047223 */ /* 0x000fe20000000004 */
[----:B0-----:R-:W-:Y:S06]  /*0140*/  @!P0 BRA `(.L_x_7) ;  /* 0x00000000000c8947 */ /* 0x001fec0003800000 */
[----:B------:R-:W-:-:S07]  /*0150*/  MOV R4, 0x170 ;  /* 0x0000017000047802 */ /* 0x000fce0000000f00 */
[----:B------:R-:W-:Y:S05]  /*0160*/  CALL.REL.NOINC `($__internal_0_$__cuda_sm3x_div_rn_noftz_f32_slowpath) ;  /* 0x0000001400d87944 */ /* 0x000fea0003c00000 */
[----:B------:R-:W-:-:S07]  /*0170*/  MOV R4, R2 ;  /* 0x0000000200047202 */ /* 0x000fce0000000f00 */
.L_x_7:
[----:B------:R-:W-:Y:S05]  /*0180*/  BSYNC.RECONVERGENT B0 ;  /* 0x0000000000007941 */ /* 0x000fea0003800200 */
.L_x_6:
[----:B------:R-:W0:Y:S01]  /*0190*/  LDCU UR6, c[0x0][0x3b8] ;  /* 0x00007700ff0677ac */ /* 0x000e220008000800 */
[----:B------:R-:W1:Y:S01]  /*01a0*/  LDC.64 R6, c[0x0][0x388] ;  /* 0x0000e200ff067b82 */ /* 0x000e620000000a00 */
[----:B------:R-:W2:Y:S02]  /*01b0*/  F2I.FLOOR.NTZ R4, R4 ;  /* 0x0000000400047305 */ /* 0x000ea40000207100 */
[----:B--2---:R-:W-:Y:S01]  /*01c0*/  IMAD.SHL.U32 R3, R4, 0x2, RZ ;  /* 0x0000000204037824 */ /* 0x004fe200078e00ff */
[----:B0-----:R-:W-:-:S03]  /*01d0*/  ISETP.GE.AND P0, PT, R0, UR6, PT ;  /* 0x0000000600007c0c */ /* 0x001fc6000bf06270 */
[----:B-1----:R-:W-:-:S10]  /*01e0*/  IMAD.WIDE R6, R3, 0x4, R6 ;  /* 0x0000000403067825 */ /* 0x002fd400078e0206 */
[----:B------:R-:W-:Y:S05]  /*01f0*/  @P0 EXIT ;  /* 0x000000000000094d */ /* 0x000fea0003800000 */
[----:B------:R-:W2:Y:S01]  /*0200*/  LDG.E R2, desc[UR4][R6.64] ;  /* 0x0000000406027981 */ /* 0x000ea2000c1e1900 */
[----:B------:R-:W0:Y:S01]  /*0210*/  LDC R8, c[0x0][0x3a0] ;  /* 0x0000e800ff087b82 */ /* 0x000e220000000800 */
[----:B------:R-:W1:Y:S02]  /*0220*/  LDCU UR8, c[0x0][0x3a4] ;  /* 0x00007480ff0877ac */ /* 0x000e640008000800 */
[----:B------:R-:W2:Y:S01]  /*0230*/  LDG.E R3, desc[UR4][R6.64+0x4] ;  /* 0x0000040406037981 */ /* 0x000ea2000c1e1900 */
[----:B------:R-:W-:Y:S01]  /*0240*/  BSSY.RECONVERGENT B0, `(.L_x_8) ;  /* 0x0000164000007945 */ /* 0x000fe20003800200 */
[----:B------:R-:W3:Y:S01]  /*0250*/  LDCU UR9, c[0x0][0x3a8] ;  /* 0x00007500ff0977ac */ /* 0x000ee20008000800 */
[----:B------:R-:W-:Y:S01]  /*0260*/  HFMA2 R5, -RZ, RZ, 0, 0 ;  /* 0x00000000ff057431 */ /* 0x000fe200000001ff */
[----:B0-----:R-:W-:-:S04]  /*0270*/  ISETP.GE.AND P0, PT, R8, 0x1, PT ;  /* 0x000000010800780c */ /* 0x001fc80003f06270 */
[----:B--2---:R-:W-:-:S13]  /*0280*/  ISETP.GT.OR P0, PT, R2, R3, !P0 ;  /* 0x000000030200720c */ /* 0x004fda0004704670 */
[----:B-1-3--:R-:W-:Y:S05]  /*0290*/  @P0 BRA `(.L_x_9) ;  /* 0x0000001400780947 */ /* 0x00afea0003800000 */
[C---:B------:R-:W-:Y:S02]  /*02a0*/  LOP3.LUT R4, R8.reuse, 0x7, RZ, 0xc0, !PT ;  /* 0x0000000708047812 */ /* 0x040fe400078ec0ff */
[C---:B------:R-:W-:Y:S02]  /*02b0*/  LOP3.LUT R6, R8.reuse, 0x3, RZ, 0xc0, !PT ;  /* 0x0000000308067812 */ /* 0x040fe400078ec0ff */
[----:B------:R-:W-:Y:S01]  /*02c0*/  LOP3.LUT R7, R8, 0x7ffffff8, RZ, 0xc0, !PT ;  /* 0x7ffffff808077812 */ /* 0x000fe200078ec0ff */
[----:B------:R-:W-:-:S05]  /*02d0*/  VIADD R5, R4, 0xffffffff ;  /* 0xffffffff04057836 */ /* 0x000fca0000000000 */
[----:B------:R-:W-:Y:S02]  /*02e0*/  ISETP.GE.U32.AND P1, PT, R5, 0x3, PT ;  /* 0x000000030500780c */ /* 0x000fe40003f26070 */
[----:B------:R-:W-:-:S11]  /*02f0*/  MOV R5, RZ ;  /* 0x000000ff00057202 */ /* 0x000fd60000000f00 */
.L_x_15:
[----:B0-----:R-:W0:Y:S01]  /*0300*/  LDCU UR6, c[0x0][0x3a0] ;  /* 0x00007400ff0677ac */ /* 0x001e220008000800 */
[C---:B------:R-:W-:Y:S01]  /*0310*/  ISETP.NE.AND P2, PT, R2.reuse, R3, PT ;  /* 0x000000030200720c */ /* 0x040fe20003f45270 */
[----:B------:R-:W-:Y:S01]  /*0320*/  IMAD.MOV.U32 R9, RZ, RZ, RZ ;  /* 0x000000ffff097224 */ /* 0x000fe200078e00ff */
[----:B0-----:R-:W-:Y:S02]  /*0330*/  UISETP.GE.U32.AND UP0, UPT, UR6, 0x8, UPT ;  /* 0x000000080600788c */ /* 0x001fe4000bf06070 */
[C---:B------:R-:W-:Y:S01]  /*0340*/  IMAD R8, R2.reuse, UR6, RZ ;  /* 0x0000000602087c24 */ /* 0x040fe2000f8e02ff */
[----:B------:R-:W-:-:S06]  /*0350*/  IADD3 R2, PT, PT, R2, 0x1, RZ ;  /* 0x0000000102027810 */ /* 0x000fcc0007ffe0ff */
[----:B-1234-:R-:W-:Y:S05]  /*0360*/  BRA.U !UP0, `(.L_x_10) ;  /* 0x0000000d08747547 */ /* 0x01efea000b800000 */
[----:B------:R-:W2:Y:S01]  /*0370*/  LDG.E R17, desc[UR4][R12.64] ;  /* 0x000000040c117981 */ /* 0x000ea2000c1e1900 */
[----:B------:R-:W0:Y:S01]  /*0380*/  LDC.64 R14, c[0x0][0x380] ;  /* 0x0000e000ff0e7b82 */ /* 0x000e220000000a00 */
[----:B------:R-:W1:Y:S01]  /*0390*/  LDCU UR6, c[0x0][0x3a4] ;  /* 0x00007480ff0677ac */ /* 0x000e620008000800 */
[----:B------:R-:W3:Y:S01]  /*03a0*/  LDCU UR7, c[0x0][0x3a8] ;  /* 0x00007500ff0777ac */ /* 0x000ee20008000800 */
[----:B0-----:R-:W-:-:S05]  /*03b0*/  IMAD.WIDE R10, R8, 0x4, R14 ;  /* 0x00000004080a7825 */ /* 0x001fca00078e020e */
[----:B------:R-:W4:Y:S01]  /*03c0*/  LDG.E R18, desc[UR4][R10.64] ;  /* 0x000000040a127981 */ /* 0x000f22000c1e1900 */
[----:B--2---:R-:W-:-:S05]  /*03d0*/  IMAD.WIDE R16, R17, 0x4, R14 ;  /* 0x0000000411107825 */ /* 0x004fca00078e020e */
[----:B------:R-:W4:Y:S01]  /*03e0*/  LDG.E R9, desc[UR4][R16.64] ;  /* 0x0000000410097981 */ /* 0x000f22000c1e1900 */
[----:B-1----:R-:W-:Y:S01]  /*03f0*/  ISETP.GE.AND P0, PT, R5, UR6, PT ;  /* 0x0000000605007c0c */ /* 0x002fe2000bf06270 */
[----:B----4-:R-:W-:-:S05]  /*0400*/  FADD R18, R18, -R9 ;  /* 0x8000000912127221 */ /* 0x010fca0000000000 */
[----:B---3--:R-:W-:-:S13]  /*0410*/  FSETP.GEU.OR P0, PT, |R18|, UR7, P0 ;  /* 0x0000000712007c0b */ /* 0x008fda000870e600 */
[----:B------:R-:W0:Y:S01]  /*0420*/  @!P0 LDC.64 R18, c[0x0][0x390] ;  /* 0x0000e400ff128b82 */ /* 0x000e220000000a00 */
[----:B------:R-:W-:-:S04]  /*0430*/  @!P0 IMAD R21, R0, UR6, R5 ;  /* 0x0000000600158c24 */ /* 0x000fc8000f8e0205 */
[----:B0-----:R-:W-:-:S05]  /*0440*/  @!P0 IMAD.WIDE R18, R21, 0x4, R18 ;  /* 0x0000000415128825 */ /* 0x001fca00078e0212 */
[----:B------:R0:W-:Y:S04]  /*0450*/  @!P0 STG.E desc[UR4][R18.64], R8 ;  /* 0x0000000812008986 */ /* 0x0001e8000c101904 */
[----:B------:R-:W2:Y:S04]  /*0460*/  @!P0 LDG.E R21, desc[UR4][R12.64] ;  /* 0x000000040c158981 */ /* 0x000ea8000c1e1900 */
[----:B------:R-:W3:Y:S01]  /*0470*/  LDG.E R16, desc[UR4][R10.64+0x4] ;  /* 0x000004040a107981 */ /* 0x000ee2000c1e1900 */
[----:B--2---:R-:W-:-:S05]  /*0480*/  @!P0 IMAD.WIDE R20, R21, 0x4, R14 ;  /* 0x0000000415148825 */ /* 0x004fca00078e020e */
[----:B------:R-:W3:Y:S01]  /*0490*/  @!P0 LDG.E R9, desc[UR4][R20.64] ;  /* 0x0000000414098981 */ /* 0x000ee2000c1e1900 */
[----:B------:R-:W-:-:S05]  /*04a0*/  @!P0 VIADD R5, R5, 0x1 ;  /* 0x0000000105058836 */ /* 0x000fca0000000000 */
[----:B------:R-:W-:Y:S01]  /*04b0*/  ISETP.GE.AND P0, PT, R5, UR6, PT ;  /* 0x0000000605007c0c */ /* 0x000fe2000bf06270 */
[----:B---3--:R-:W-:-:S05]  /*04c0*/  FADD R16, -R9, R16 ;  /* 0x0000001009107221 */ /* 0x008fca0000000100 */
[----:B------:R-:W-:-:S13]  /*04d0*/  FSETP.GEU.OR P0, PT, |R16|, UR7, P0 ;  /* 0x0000000710007c0b */ /* 0x000fda000870e600 */
[----:B------:R-:W1:Y:S01]  /*04e0*/  @!P0 LDC.64 R16, c[0x0][0x390] ;  /* 0x0000e400ff108b82 */ /* 0x000e620000000a00 */
[----:B------:R-:W-:Y:S01]  /*04f0*/  @!P0 IMAD R23, R0, UR6, R5 ;  /* 0x0000000600178c24 */ /* 0x000fe2000f8e0205 */
[----:B------:R-:W-:-:S03]  /*0500*/  @!P0 IADD3 R25, PT, PT, R8, 0x1, RZ ;  /* 0x0000000108198810 */ /* 0x000fc60007ffe0ff */
[----:B-1----:R-:W-:-:S05]  /*0510*/  @!P0 IMAD.WIDE R22, R23, 0x4, R16 ;  /* 0x0000000417168825 */ /* 0x002fca00078e0210 */
[----:B------:R1:W-:Y:S04]  /*0520*/  @!P0 STG.E desc[UR4][R22.64], R25 ;  /* 0x0000001916008986 */ /* 0x0003e8000c101904 */
[----:B0-----:R-:W2:Y:S04]  /*0530*/  @!P0 LDG.E R19, desc[UR4][R12.64] ;  /* 0x000000040c138981 */ /* 0x001ea8000c1e1900 */
[----:B------:R-:W3:Y:S01]  /*0540*/  LDG.E R16, desc[UR4][R10.64+0x8] ;  /* 0x000008040a107981 */ /* 0x000ee2000c1e1900 */
[----:B--2---:R-:W-:-:S05]  /*0550*/  @!P0 IMAD.WIDE R18, R19, 0x4, R14 ;  /* 0x0000000413128825 */ /* 0x004fca00078e020e */
[----:B------:R-:W3:Y:S01]  /*0560*/  @!P0 LDG.E R9, desc[UR4][R18.64] ;  /* 0x0000000412098981 */ /* 0x000ee2000c1e1900 */
[----:B------:R-:W-:-:S05]  /*0570*/  @!P0 VIADD R5, R5, 0x1 ;  /* 0x0000000105058836 */ /* 0x000fca0000000000 */
[----:B------:R-:W-:Y:S01]  /*0580*/  ISETP.GE.AND P0, PT, R5, UR6, PT ;  /* 0x0000000605007c0c */ /* 0x000fe2000bf06270 */
[----:B---3--:R-:W-:-:S05]  /*0590*/  FADD R16, -R9, R16 ;  /* 0x0000001009107221 */ /* 0x008fca0000000100 */
[----:B------:R-:W-:-:S13]  /*05a0*/  FSETP.GEU.OR P0, PT, |R16|, UR7, P0 ;  /* 0x0000000710007c0b */ /* 0x000fda000870e600 */
[----:B------:R-:W0:Y:S01]  /*05b0*/  @!P0 LDC.64 R16, c[0x0][0x390] ;  /* 0x0000e400ff108b82 */ /* 0x000e220000000a00 */
[----:B------:R-:W-:Y:S01]  /*05c0*/  @!P0 IMAD R21, R0, UR6, R5 ;  /* 0x0000000600158c24 */ /* 0x000fe2000f8e0205 */
[----:B-1----:R-:W-:-:S03]  /*05d0*/  @!P0 IADD3 R23, PT, PT, R8, 0x2, RZ ;  /* 0x0000000208178810 */ /* 0x002fc60007ffe0ff */
        /* <DEDUP_REMOVED lines=12> */
[----:B0-----:R-:W-:-:S03]  /*06a0*/  @!P0 IADD3 R23, PT, PT, R8, 0x3, RZ ;  /* 0x0000000308178810 */ /* 0x001fc60007ffe0ff */
[----:B-1----:R-:W-:-:S05]  /*06b0*/  @!P0 IMAD.WIDE R20, R25, 0x4, R16 ;  /* 0x0000000419148825 */ /* 0x002fca00078e0210 */
        /* <DEDUP_REMOVED lines=45> */
[----:B------:R-:W-:Y:S02]  /*0990*/  ISETP.GE.AND P0, PT, R5, UR6, PT ;  /* 0x0000000605007c0c */ /* 0x000fe4000bf06270 */
[----:B------:R-:W-:Y:S01]  /*09a0*/  ISETP.NE.AND P3, PT, R7, 0x8, PT ;  /* 0x000000080700780c */ /* 0x000fe20003f65270 */
[----:B---3--:R-:W-:-:S05]  /*09b0*/  FADD R9, R10, -R9 ;  /* 0x800000090a097221 */ /* 0x008fca0000000000 */
[----:B------:R-:W-:-:S13]  /*09c0*/  FSETP.GEU.OR P0, PT, |R9|, UR7, P0 ;  /* 0x0000000709007c0b */ /* 0x000fda000870e600 */
[----:B------:R-:W1:Y:S01]  /*09d0*/  @!P0 LDC.64 R18, c[0x0][0x390] ;  /* 0x0000e400ff128b82 */ /* 0x000e620000000a00 */
[----:B------:R-:W-:Y:S01]  /*09e0*/  @!P0 IMAD R9, R0, UR6, R5 ;  /* 0x0000000600098c24 */ /* 0x000fe2000f8e0205 */
[----:B0-----:R-:W-:-:S03]  /*09f0*/  @!P0 IADD3 R17, PT, PT, R8, 0x7, RZ ;  /* 0x0000000708118810 */ /* 0x001fc60007ffe0ff */
[----:B-1----:R-:W-:-:S05]  /*0a00*/  @!P0 IMAD.WIDE R18, R9, 0x4, R18 ;  /* 0x0000000409128825 */ /* 0x002fca00078e0212 */
[----:B------:R0:W-:Y:S01]  /*0a10*/  @!P0 STG.E desc[UR4][R18.64], R17 ;  /* 0x0000001112008986 */ /* 0x0001e2000c101904 */
[----:B------:R-:W-:Y:S01]  /*0a20*/  IMAD.MOV.U32 R9, RZ, RZ, R7 ;  /* 0x000000ffff097224 */ /* 0x000fe200078e0007 */
[----:B------:R-:W-:Y:S01]  /*0a30*/  @!P0 IADD3 R5, PT, PT, R5, 0x1, RZ ;  /* 0x0000000105058810 */ /* 0x000fe20007ffe0ff */
[----:B------:R-:W-:Y:S06]  /*0a40*/  @!P3 BRA `(.L_x_10) ;  /* 0x0000000400bcb947 */ /* 0x000fec0003800000 */
[----:B------:R-:W1:Y:S01]  /*0a50*/  LDC.64 R14, c[0x0][0x380] ;  /* 0x0000e000ff0e7b82 */ /* 0x000e620000000a00 */
[----:B------:R-:W-:-:S07]  /*0a60*/  IMAD.MOV.U32 R9, RZ, RZ, 0x8 ;  /* 0x00000008ff097424 */ /* 0x000fce00078e00ff */
.L_x_11:
[----:B--2---:R-:W2:Y:S01]  /*0a70*/  LDG.E R21, desc[UR4][R12.64] ;  /* 0x000000040c157981 */ /* 0x004ea2000c1e1900 */
[----:B------:R-:W-:-:S05]  /*0a80*/  IADD3 R10, PT, PT, R8, R9, RZ ;  /* 0x00000009080a7210 */ /* 0x000fca0007ffe0ff */
[----:B01----:R-:W-:-:S05]  /*0a90*/  IMAD.WIDE R16, R10, 0x4, R14 ;  /* 0x000000040a107825 */ /* 0x003fca00078e020e */
[----:B------:R-:W3:Y:S01]  /*0aa0*/  LDG.E R18, desc[UR4][R16.64] ;  /* 0x0000000410127981 */ /* 0x000ee2000c1e1900 */
[----:B--2---:R-:W-:-:S05]  /*0ab0*/  IMAD.WIDE R20, R21, 0x4, R14 ;  /* 0x0000000415147825 */ /* 0x004fca00078e020e */
[----:B------:R-:W3:Y:S01]  /*0ac0*/  LDG.E R11, desc[UR4][R20.64] ;  /* 0x00000004140b7981 */ /* 0x000ee2000c1e1900 */
[----:B------:R-:W-:Y:S01]  /*0ad0*/  ISETP.GE.AND P0, PT, R5, UR8, PT ;  /* 0x0000000805007c0c */ /* 0x000fe2000bf06270 */
[----:B---3--:R-:W-:-:S05]  /*0ae0*/  FADD R18, R18, -R11 ;  /* 0x8000000b12127221 */ /* 0x008fca0000000000 */
[----:B------:R-:W-:-:S13]  /*0af0*/  FSETP.GEU.OR P0, PT, |R18|, UR9, P0 ;  /* 0x0000000912007c0b */ /* 0x000fda000870e600 */
        /* <DEDUP_REMOVED lines=10> */
[----:B---3--:R-:W-:-:S05]  /*0ba0*/  FADD R20, R20, -R11 ;  /* 0x8000000b14147221 */ /* 0x008fca0000000000 */
        /* <DEDUP_REMOVED lines=12> */
[----:B---3--:R-:W-:-:S05]  /*0c70*/  FADD R18, R18, -R11 ;  /* 0x8000000b12127221 */ /* 0x008fca0000000000 */
        /* <DEDUP_REMOVED lines=58> */
[----:B------:R-:W3:Y:S04]  /*1020*/  @!P0 LDG.E R21, desc[UR4][R12.64] ;  /* 0x000000040c158981 */ /* 0x000ee8000c1e1900 */
[----:B------:R-:W4:Y:S01]  /*1030*/  LDG.E R16, desc[UR4][R16.64+0x1c] ;  /* 0x00001c0410107981 */ /* 0x000f22000c1e1900 */
[----:B---3--:R-:W-:-:S05]  /*1040*/  @!P0 IMAD.WIDE R20, R21, 0x4, R14 ;  /* 0x0000000415148825 */ /* 0x008fca00078e020e */
[----:B------:R-:W4:Y:S01]  /*1050*/  @!P0 LDG.E R11, desc[UR4][R20.64] ;  /* 0x00000004140b8981 */ /* 0x000f22000c1e1900 */
[----:B------:R-:W-:-:S05]  /*1060*/  @!P0 VIADD R5, R5, 0x1 ;  /* 0x0000000105058836 */ /* 0x000fca0000000000 */
[----:B------:R-:W-:Y:S01]  /*1070*/  ISETP.GE.AND P0, PT, R5, UR8, PT ;  /* 0x0000000805007c0c */ /* 0x000fe2000bf06270 */
[----:B------:R-:W-:-:S05]  /*1080*/  VIADD R9, R9, 0x8 ;  /* 0x0000000809097836 */ /* 0x000fca0000000000 */
[----:B------:R-:W-:Y:S01]  /*1090*/  ISETP.NE.AND P3, PT, R9, R7, PT ;  /* 0x000000070900720c */ /* 0x000fe20003f65270 */
[----:B----4-:R-:W-:-:S05]  /*10a0*/  FADD R11, R16, -R11 ;  /* 0x8000000b100b7221 */ /* 0x010fca0000000000 */
[----:B------:R-:W-:-:S13]  /*10b0*/  FSETP.GEU.OR P0, PT, |R11|, UR9, P0 ;  /* 0x000000090b007c0b */ /* 0x000fda000870e600 */
[----:B------:R-:W0:Y:S01]  /*10c0*/  @!P0 LDC.64 R22, c[0x0][0x390] ;  /* 0x0000e400ff168b82 */ /* 0x000e220000000a00 */
[----:B------:R-:W-:Y:S01]  /*10d0*/  @!P0 IMAD R27, R0, UR8, R5 ;  /* 0x00000008001b8c24 */ /* 0x000fe2000f8e0205 */
[----:B------:R-:W-:-:S03]  /*10e0*/  @!P0 IADD3 R11, PT, PT, R10, 0x7, RZ ;  /* 0x000000070a0b8810 */ /* 0x000fc60007ffe0ff */
[----:B0-----:R-:W-:-:S05]  /*10f0*/  @!P0 IMAD.WIDE R22, R27, 0x4, R22 ;  /* 0x000000041b168825 */ /* 0x001fca00078e0216 */
[----:B------:R2:W-:Y:S01]  /*1100*/  @!P0 STG.E desc[UR4][R22.64], R11 ;  /* 0x0000000b16008986 */ /* 0x0005e2000c101904 */
[----:B------:R-:W-:Y:S01]  /*1110*/  @!P0 IADD3 R5, PT, PT, R5, 0x1, RZ ;  /* 0x0000000105058810 */ /* 0x000fe20007ffe0ff */
[----:B------:R-:W-:Y:S06]  /*1120*/  @P3 BRA `(.L_x_11) ;  /* 0xfffffff800503947 */ /* 0x000fec000383ffff */
[----:B------:R-:W-:-:S07]  /*1130*/  IMAD.MOV.U32 R9, RZ, RZ, R7 ;  /* 0x000000ffff097224 */ /* 0x000fce00078e0007 */
.L_x_10:
[----:B------:R-:W-:-:S13]  /*1140*/  ISETP.NE.AND P0, PT, R4, RZ, PT ;  /* 0x000000ff0400720c */ /* 0x000fda0003f05270 */
[----:B------:R-:W-:Y:S05]  /*1150*/  @!P0 BRA `(.L_x_12) ;  /* 0x0000000400c48947 */ /* 0x000fea0003800000 */
[----:B------:R-:W-:Y:S01]  /*1160*/  ISETP.NE.AND P3, PT, R6, RZ, PT ;  /* 0x000000ff0600720c */ /* 0x000fe20003f65270 */
[----:B------:R-:W-:-:S12]  /*1170*/  @!P1 BRA `(.L_x_13) ;  /* 0x0000000000e49947 */ /* 0x000fd80003800000 */
[----:B------:R-:W3:Y:S01]  /*1180*/  LDG.E R21, desc[UR4][R12.64] ;  /* 0x000000040c157981 */ /* 0x000ee2000c1e1900 */
[----:B0-----:R-:W0:Y:S01]  /*1190*/  LDC.64 R16, c[0x0][0x380] ;  /* 0x0000e000ff107b82 */ /* 0x001e220000000a00 */
[----:B------:R-:W-:Y:S01]  /*11a0*/  IADD3 R10, PT, PT, R8, R9, RZ ;  /* 0x00000009080a7210 */ /* 0x000fe20007ffe0ff */
[----:B------:R-:W1:Y:S01]  /*11b0*/  LDCU UR6, c[0x0][0x3a4] ;  /* 0x00007480ff0677ac */ /* 0x000e620008000800 */
[----:B------:R-:W4:Y:S03]  /*11c0*/  LDCU UR7, c[0x0][0x3a8] ;  /* 0x00007500ff0777ac */ /* 0x000f260008000800 */
[----:B0-----:R-:W-:-:S05]  /*11d0*/  IMAD.WIDE R14, R10, 0x4, R16 ;  /* 0x000000040a0e7825 */ /* 0x001fca00078e0210 */
[----:B--2---:R-:W2:Y:S01]  /*11e0*/  LDG.E R18, desc[UR4][R14.64] ;  /* 0x000000040e127981 */ /* 0x004ea2000c1e1900 */
[----:B---3--:R-:W-:-:S05]  /*11f0*/  IMAD.WIDE R20, R21, 0x4, R16 ;  /* 0x0000000415147825 */ /* 0x008fca00078e0210 */
[----:B------:R-:W2:Y:S01]  /*1200*/  LDG.E R11, desc[UR4][R20.64] ;  /* 0x00000004140b7981 */ /* 0x000ea2000c1e1900 */
[----:B-1----:R-:W-:Y:S01]  /*1210*/  ISETP.GE.AND P0, PT, R5, UR6, PT ;  /* 0x0000000605007c0c */ /* 0x002fe2000bf06270 */
[----:B--2---:R-:W-:-:S05]  /*1220*/  FADD R18, R18, -R11 ;  /* 0x8000000b12127221 */ /* 0x004fca0000000000 */
[----:B----4-:R-:W-:-:S13]  /*1230*/  FSETP.GEU.OR P0, PT, |R18|, UR7, P0 ;  /* 0x0000000712007c0b */ /* 0x010fda000870e600 */
        /* <DEDUP_REMOVED lines=21> */
[----:B------:R-:W-:-:S04]  /*1390*/  @!P0 IADD3 R5, PT, PT, R5, 0x1, RZ ;  /* 0x0000000105058810 */ /* 0x000fc80007ffe0ff */
[----:B------:R-:W-:Y:S01]  /*13a0*/  ISETP.GE.AND P0, PT, R5, UR6, PT ;  /* 0x0000000605007c0c */ /* 0x000fe2000bf06270 */
[----:B---3--:R-:W-:-:S05]  /*13b0*/  FADD R18, -R11, R18 ;  /* 0x000000120b127221 */ /* 0x008fca0000000100 */
[----:B------:R-:W-:-:S13]  /*13c0*/  FSETP.GEU.OR P0, PT, |R18|, UR7, P0 ;  /* 0x0000000712007c0b */ /* 0x000fda000870e600 */
[----:B------:R-:W0:Y:S01]  /*13d0*/  @!P0 LDC.64 R18, c[0x0][0x390] ;  /* 0x0000e400ff128b82 */ /* 0x000e220000000a00 */
[----:B------:R-:W-:Y:S02]  /*13e0*/  @!P0 IMAD R27, R0, UR6, R5 ;  /* 0x00000006001b8c24 */ /* 0x000fe4000f8e0205 */
[----:B-1----:R-:W-:Y:S02]  /*13f0*/  @!P0 VIADD R25, R10, 0x2 ;  /* 0x000000020a198836 */ /* 0x002fe40000000000 */
[----:B0-----:R-:W-:-:S05]  /*1400*/  @!P0 IMAD.WIDE R18, R27, 0x4, R18 ;  /* 0x000000041b128825 */ /* 0x001fca00078e0212 */
[----:B------:R1:W-:Y:S04]  /*1410*/  @!P0 STG.E desc[UR4][R18.64], R25 ;  /* 0x0000001912008986 */ /* 0x0003e8000c101904 */
[----:B------:R-:W2:Y:S04]  /*1420*/  @!P0 LDG.E R21, desc[UR4][R12.64] ;  /* 0x000000040c158981 */ /* 0x000ea8000c1e1900 */
[----:B------:R-:W3:Y:S01]  /*1430*/  LDG.E R14, desc[UR4][R14.64+0xc] ;  /* 0x00000c040e0e7981 */ /* 0x000ee2000c1e1900 */
[----:B--2---:R-:W-:-:S05]  /*1440*/  @!P0 IMAD.WIDE R16, R21, 0x4, R16 ;  /* 0x0000000415108825 */ /* 0x004fca00078e0210 */
[----:B------:R-:W3:Y:S01]  /*1450*/  @!P0 LDG.E R11, desc[UR4][R16.64] ;  /* 0x00000004100b8981 */ /* 0x000ee2000c1e1900 */
[----:B------:R-:W-:-:S04]  /*1460*/  @!P0 IADD3 R5, PT, PT, R5, 0x1, RZ ;  /* 0x0000000105058810 */ /* 0x000fc80007ffe0ff */
[----:B------:R-:W-:Y:S01]  /*1470*/  ISETP.GE.AND P0, PT, R5, UR6, PT ;  /* 0x0000000605007c0c */ /* 0x000fe2000bf06270 */
[----:B------:R-:W-:Y:S02]  /*1480*/  VIADD R9, R9, 0x4 ;  /* 0x0000000409097836 */ /* 0x000fe40000000000 */
[----:B---3--:R-:W-:-:S05]  /*1490*/  FADD R11, R14, -R11 ;  /* 0x8000000b0e0b7221 */ /* 0x008fca0000000000 */
[----:B------:R-:W-:-:S13]  /*14a0*/  FSETP.GEU.OR P0, PT, |R11|, UR7, P0 ;  /* 0x000000070b007c0b */ /* 0x000fda000870e600 */
[----:B------:R-:W0:Y:S01]  /*14b0*/  @!P0 LDC.64 R20, c[0x0][0x390] ;  /* 0x0000e400ff148b82 */ /* 0x000e220000000a00 */
[----:B------:R-:W-:Y:S01]  /*14c0*/  @!P0 IMAD R23, R0, UR6, R5 ;  /* 0x0000000600178c24 */ /* 0x000fe2000f8e0205 */
[----:B------:R-:W-:-:S03]  /*14d0*/  @!P0 IADD3 R11, PT, PT, R10, 0x3, RZ ;  /* 0x000000030a0b8810 */ /* 0x000fc60007ffe0ff */
[----:B0-----:R-:W-:-:S05]  /*14e0*/  @!P0 IMAD.WIDE R20, R23, 0x4, R20 ;  /* 0x0000000417148825 */ /* 0x001fca00078e0214 */
[----:B------:R1:W-:Y:S01]  /*14f0*/  @!P0 STG.E desc[UR4][R20.64], R11 ;  /* 0x0000000b14008986 */ /* 0x0003e2000c101904 */
[----:B------:R-:W-:-:S07]  /*1500*/  @!P0 IADD3 R5, PT, PT, R5, 0x1, RZ ;  /* 0x0000000105058810 */ /* 0x000fce0007ffe0ff */
.L_x_13:
[----:B------:R-:W-:Y:S05]  /*1510*/  @!P3 BRA `(.L_x_12) ;  /* 0x0000000000d4b947 */ /* 0x000fea0003800000 */
[----:B------:R-:W3:Y:S01]  /*1520*/  LDCU UR6, c[0x0][0x3a0] ;  /* 0x00007400ff0677ac */ /* 0x000ee20008000800 */
[----:B------:R-:W-:Y:S01]  /*1530*/  ISETP.NE.AND P0, PT, R6, 0x1, PT ;  /* 0x000000010600780c */ /* 0x000fe20003f05270 */
[----:B---3--:R-:W-:-:S12]  /*1540*/  ULOP3.LUT UP0, URZ, UR6, 0x1, URZ, 0xc0, !UPT ;  /* 0x0000000106ff7892 */ /* 0x008fd8000f80c0ff */
[----:B------:R-:W-:Y:S05]  /*1550*/  @!P0 BRA `(.L_x_14) ;  /* 0x00000000007c8947 */ /* 0x000fea0003800000 */
[----:B-1----:R-:W3:Y:S01]  /*1560*/  LDG.E R21, desc[UR4][R12.64] ;  /* 0x000000040c157981 */ /* 0x002ee2000c1e1900 */
[----:B------:R-:W2:Y:S01]  /*1570*/  LDC.64 R14, c[0x0][0x380] ;  /* 0x0000e000ff0e7b82 */ /* 0x000ea20000000a00 */
[----:B0-----:R-:W-:Y:S01]  /*1580*/  IADD3 R17, PT, PT, R8, R9, RZ ;  /* 0x0000000908117210 */ /* 0x001fe20007ffe0ff */
[----:B------:R-:W0:Y:S01]  /*1590*/  LDCU UR6, c[0x0][0x3a4] ;  /* 0x00007480ff0677ac */ /* 0x000e220008000800 */
[----:B------:R-:W1:Y:S03]  /*15a0*/  LDCU UR7, c[0x0][0x3a8] ;  /* 0x00007500ff0777ac */ /* 0x000e660008000800 */
[----:B--2---:R-:W-:-:S05]  /*15b0*/  IMAD.WIDE R10, R17, 0x4, R14 ;  /* 0x00000004110a7825 */ /* 0x004fca00078e020e */
[----:B------:R-:W2:Y:S01]  /*15c0*/  LDG.E R16, desc[UR4][R10.64] ;  /* 0x000000040a107981 */ /* 0x000ea2000c1e1900 */
[----:B---3--:R-:W-:-:S06]  /*15d0*/  IMAD.WIDE R20, R21, 0x4, R14 ;  /* 0x0000000415147825 */ /* 0x008fcc00078e020e */
[----:B------:R-:W2:Y:S01]  /*15e0*/  LDG.E R21, desc[UR4][R20.64] ;  /* 0x0000000414157981 */ /* 0x000ea2000c1e1900 */
[----:B0-----:R-:W-:Y:S01]  /*15f0*/  ISETP.GE.AND P0, PT, R5, UR6, PT ;  /* 0x0000000605007c0c */ /* 0x001fe2000bf06270 */
[----:B--2---:R-:W-:-:S05]  /*1600*/  FADD R16, R16, -R21 ;  /* 0x8000001510107221 */ /* 0x004fca0000000000 */
[----:B-1----:R-:W-:-:S13]  /*1610*/  FSETP.GEU.OR P0, PT, |R16|, UR7, P0 ;  /* 0x0000000710007c0b */ /* 0x002fda000870e600 */
        /* <DEDUP_REMOVED lines=9> */
[----:B------:R-:W-:Y:S02]  /*16b0*/  ISETP.GE.AND P0, PT, R5, UR6, PT ;  /* 0x0000000605007c0c */ /* 0x000fe4000bf06270 */
[----:B------:R-:W-:Y:S01]  /*16c0*/  IADD3 R9, PT, PT, R9, 0x2, RZ ;  /* 0x0000000209097810 */ /* 0x000fe20007ffe0ff */
[----:B---3--:R-:W-:-:S05]  /*16d0*/  FADD R21, R10, -R21 ;  /* 0x800000150a157221 */ /* 0x008fca0000000000 */
[----:B------:R-:W-:-:S13]  /*16e0*/  FSETP.GEU.OR P0, PT, |R21|, UR7, P0 ;  /* 0x0000000715007c0b */ /* 0x000fda000870e600 */
[----:B------:R-:W1:Y:S01]  /*16f0*/  @!P0 LDC.64 R20, c[0x0][0x390] ;  /* 0x0000e400ff148b82 */ /* 0x000e620000000a00 */
[----:B------:R-:W-:Y:S01]  /*1700*/  @!P0 IMAD R23, R0, UR6, R5 ;  /* 0x0000000600178c24 */ /* 0x000fe2000f8e0205 */
[----:B0-----:R-:W-:-:S03]  /*1710*/  @!P0 IADD3 R17, PT, PT, R17, 0x1, RZ ;  /* 0x0000000111118810 */ /* 0x001fc60007ffe0ff */
[----:B-1----:R-:W-:-:S05]  /*1720*/  @!P0 IMAD.WIDE R20, R23, 0x4, R20 ;  /* 0x0000000417148825 */ /* 0x002fca00078e0214 */
[----:B------:R3:W-:Y:S01]  /*1730*/  @!P0 STG.E desc[UR4][R20.64], R17 ;  /* 0x0000001114008986 */ /* 0x0007e2000c101904 */
[----:B------:R-:W-:-:S07]  /*1740*/  @!P0 VIADD R5, R5, 0x1 ;  /* 0x0000000105058836 */ /* 0x000fce0000000000 */
.L_x_14:
[----:B------:R-:W-:Y:S05]  /*1750*/  BRA.U !UP0, `(.L_x_12) ;  /* 0x0000000108447547 */ /* 0x000fea000b800000 */
[----:B------:R-:W4:Y:S01]  /*1760*/  LDG.E R15, desc[UR4][R12.64] ;  /* 0x000000040c0f7981 */ /* 0x000f22000c1e1900 */
[----:B-12---:R-:W1:Y:S01]  /*1770*/  LDC.64 R10, c[0x0][0x380] ;  /* 0x0000e000ff0a7b82 */ /* 0x006e620000000a00 */
[----:B0--3--:R-:W-:Y:S01]  /*1780*/  IADD3 R17, PT, PT, R8, R9, RZ ;  /* 0x0000000908117210 */ /* 0x009fe20007ffe0ff */
[----:B------:R-:W0:Y:S01]  /*1790*/  LDCU UR6, c[0x0][0x3a4] ;  /* 0x00007480ff0677ac */ /* 0x000e220008000800 */
[----:B------:R-:W2:Y:S03]  /*17a0*/  LDCU UR7, c[0x0][0x3a8] ;  /* 0x00007500ff0777ac */ /* 0x000ea60008000800 */
[----:B-1----:R-:W-:-:S06]  /*17b0*/  IMAD.WIDE R8, R17, 0x4, R10 ;  /* 0x0000000411087825 */ /* 0x002fcc00078e020a */
[----:B------:R-:W3:Y:S01]  /*17c0*/  LDG.E R8, desc[UR4][R8.64] ;  /* 0x0000000408087981 */ /* 0x000ee2000c1e1900 */
[----:B----4-:R-:W-:-:S06]  /*17d0*/  IMAD.WIDE R10, R15, 0x4, R10 ;  /* 0x000000040f0a7825 */ /* 0x010fcc00078e020a */
[----:B------:R-:W3:Y:S01]  /*17e0*/  LDG.E R11, desc[UR4][R10.64] ;  /* 0x000000040a0b7981 */ /* 0x000ee2000c1e1900 */
[----:B0-----:R-:W-:Y:S01]  /*17f0*/  ISETP.GE.AND P0, PT, R5, UR6, PT ;  /* 0x0000000605007c0c */ /* 0x001fe2000bf06270 */
[----:B---3--:R-:W-:-:S05]  /*1800*/  FADD R14, R8, -R11 ;  /* 0x8000000b080e7221 */ /* 0x008fca0000000000 */
[----:B--2---:R-:W-:-:S13]  /*1810*/  FSETP.GEU.OR P0, PT, |R14|, UR7, P0 ;  /* 0x000000070e007c0b */ /* 0x004fda000870e600 */
[----:B------:R-:W0:Y:S01]  /*1820*/  @!P0 LDC.64 R14, c[0x0][0x390] ;  /* 0x0000e400ff0e8b82 */ /* 0x000e220000000a00 */
[----:B------:R-:W-:-:S04]  /*1830*/  @!P0 IMAD R19, R0, UR6, R5 ;  /* 0x0000000600138c24 */ /* 0x000fc8000f8e0205 */
[----:B0-----:R-:W-:-:S05]  /*1840*/  @!P0 IMAD.WIDE R14, R19, 0x4, R14 ;  /* 0x00000004130e8825 */ /* 0x001fca00078e020e */
[----:B------:R4:W-:Y:S01]  /*1850*/  @!P0 STG.E desc[UR4][R14.64], R17 ;  /* 0x000000110e008986 */ /* 0x0009e2000c101904 */
[----:B------:R-:W-:-:S07]  /*1860*/  @!P0 IADD3 R5, PT, PT, R5, 0x1, RZ ;  /* 0x0000000105058810 */ /* 0x000fce0007ffe0ff */
.L_x_12:
[----:B------:R-:W-:Y:S05]  /*1870*/  @P2 BRA `(.L_x_15) ;  /* 0xffffffe800a02947 */ /* 0x000fea000383ffff */
.L_x_9:
[----:B------:R-:W-:Y:S05]  /*1880*/  BSYNC.RECONVERGENT B0 ;  /* 0x0000000000007941 */ /* 0x000fea0003800200 */
.L_x_8:
[----:B------:R-:W5:Y:S02]  /*1890*/  LDC.64 R2, c[0x0][0x398] ;  /* 0x0000e600ff027b82 */ /* 0x000f640000000a00 */
[----:B-----5:R-:W-:-:S05]  /*18a0*/  IMAD.WIDE R2, R0, 0x4, R2 ;  /* 0x0000000400027825 */ /* 0x020fca00078e0202 */
[----:B------:R-:W-:Y:S01]  /*18b0*/  STG.E desc[UR4][R2.64], R5 ;  /* 0x0000000502007986 */ /* 0x000fe2000c101904 */
[----:B------:R-:W-:Y:S05]  /*18c0*/  EXIT ;  /* 0x000000000000794d */ /* 0x000fea0003800000 */
        .weak           $__internal_0_$__cuda_sm3x_div_rn_noftz_f32_slowpath
        .type           $__internal_0_$__cuda_sm3x_div_rn_noftz_f32_slowpath,@function
        .size           $__internal_0_$__cuda_sm3x_div_rn_noftz_f32_slowpath,(.L_x_28 - $__internal_0_$__cuda_sm3x_div_rn_noftz_f32_slowpath)
$__internal_0_$__cuda_sm3x_div_rn_noftz_f32_slowpath:
[--C-:B------:R-:W-:Y:S01]  /*18d0*/  SHF.R.U32.HI R6, RZ, 0x17, R3.reuse ;  /* 0x00000017ff067819 */ /* 0x100fe20000011603 */
[----:B------:R-:W-:Y:S01]  /*18e0*/  BSSY.RECONVERGENT B1, `(.L_x_16) ;  /* 0x0000064000017945 */ /* 0x000fe20003800200 */
[----:B------:R-:W-:Y:S01]  /*18f0*/  SHF.R.U32.HI R5, RZ, 0x17, R2 ;  /* 0x00000017ff057819 */ /* 0x000fe20000011602 */
[----:B------:R-:W-:Y:S01]  /*1900*/  IMAD.MOV.U32 R9, RZ, RZ, R3 ;  /* 0x000000ffff097224 */ /* 0x000fe200078e0003 */
[----:B------:R-:W-:Y:S02]  /*1910*/  LOP3.LUT R7, R6, 0xff, RZ, 0xc0, !PT ;  /* 0x000000ff06077812 */ /* 0x000fe400078ec0ff */
[----:B------:R-:W-:Y:S02]  /*1920*/  LOP3.LUT R6, R5, 0xff, RZ, 0xc0, !PT ;  /* 0x000000ff05067812 */ /* 0x000fe400078ec0ff */
[----:B------:R-:W-:Y:S01]  /*1930*/  MOV R8, R2 ;  /* 0x0000000200087202 */ /* 0x000fe20000000f00 */
[----:B------:R-:W-:Y:S01]  /*1940*/  VIADD R11, R7, 0xffffffff ;  /* 0xffffffff070b7836 */ /* 0x000fe20000000000 */
[----:B------:R-:W-:-:S04]  /*1950*/  IADD3 R10, PT, PT, R6, -0x1, RZ ;  /* 0xffffffff060a7810 */ /* 0x000fc80007ffe0ff */
[----:B------:R-:W-:-:S04]  /*1960*/  ISETP.GT.U32.AND P0, PT, R11, 0xfd, PT ;  /* 0x000000fd0b00780c */ /* 0x000fc80003f04070 */
[----:B------:R-:W-:-:S13]  /*1970*/  ISETP.GT.U32.OR P0, PT, R10, 0xfd, P0 ;  /* 0x000000fd0a00780c */ /* 0x000fda0000704470 */
[----:B------:R-:W-:Y:S01]  /*1980*/  @!P0 MOV R5, RZ ;  /* 0x000000ff00058202 */ /* 0x000fe20000000f00 */
[----:B------:R-:W-:Y:S06]  /*1990*/  @!P0 BRA `(.L_x_17) ;  /* 0x00000000005c8947 */ /* 0x000fec0003800000 */
[----:B------:R-:W-:Y:S02]  /*19a0*/  FSETP.GTU.FTZ.AND P0, PT, |R2|, +INF , PT ;  /* 0x7f8000000200780b */ /* 0x000fe40003f1c200 */
[----:B------:R-:W-:-:S04]  /*19b0*/  FSETP.GTU.FTZ.AND P1, PT, |R3|, +INF , PT ;  /* 0x7f8000000300780b */ /* 0x000fc80003f3c200 */
[----:B------:R-:W-:-:S13]  /*19c0*/  PLOP3.LUT P0, PT, P0, P1, PT, 0xf8, 0x8f ;  /* 0x00000000008f781c */ /* 0x000fda0000703f70 */
[----:B------:R-:W-:Y:S05]  /*19d0*/  @P0 BRA `(.L_x_18) ;  /* 0x00000004004c0947 */ /* 0x000fea0003800000 */
[----:B------:R-:W-:-:S13]  /*19e0*/  LOP3.LUT P0, RZ, R9, 0x7fffffff, R8, 0xc8, !PT ;  /* 0x7fffffff09ff7812 */ /* 0x000fda000780c808 */
[----:B------:R-:W-:Y:S05]  /*19f0*/  @!P0 BRA `(.L_x_19) ;  /* 0x00000004003c8947 */ /* 0x000fea0003800000 */
[C---:B------:R-:W-:Y:S02]  /*1a00*/  FSETP.NEU.FTZ.AND P2, PT, |R2|.reuse, +INF , PT ;  /* 0x7f8000000200780b */ /* 0x040fe40003f5d200 */
[----:B------:R-:W-:Y:S02]  /*1a10*/  FSETP.NEU.FTZ.AND P1, PT, |R3|, +INF , PT ;  /* 0x7f8000000300780b */ /* 0x000fe40003f3d200 */
[----:B------:R-:W-:-:S11]  /*1a20*/  FSETP.NEU.FTZ.AND P0, PT, |R2|, +INF , PT ;  /* 0x7f8000000200780b */ /* 0x000fd60003f1d200 */
[----:B------:R-:W-:Y:S05]  /*1a30*/  @!P1 BRA !P2, `(.L_x_19) ;  /* 0x00000004002c9947 */ /* 0x000fea0005000000 */
[----:B------:R-:W-:-:S04]  /*1a40*/  LOP3.LUT P2, RZ, R8, 0x7fffffff, RZ, 0xc0, !PT ;  /* 0x7fffffff08ff7812 */ /* 0x000fc8000784c0ff */
[----:B------:R-:W-:-:S13]  /*1a50*/  PLOP3.LUT P1, PT, P1, P2, PT, 0x2f, 0xf2 ;  /* 0x0000000000f2781c */ /* 0x000fda0000f24577 */
[----:B------:R-:W-:Y:S05]  /*1a60*/  @P1 BRA `(.L_x_20) ;  /* 0x0000000400181947 */ /* 0x000fea0003800000 */
[----:B------:R-:W-:-:S04]  /*1a70*/  LOP3.LUT P1, RZ, R9, 0x7fffffff, RZ, 0xc0, !PT ;  /* 0x7fffffff09ff7812 */ /* 0x000fc8000782c0ff */
[----:B------:R-:W-:-:S13]  /*1a80*/  PLOP3.LUT P0, PT, P0, P1, PT, 0x2f, 0xf2 ;  /* 0x0000000000f2781c */ /* 0x000fda0000702577 */
[----:B------:R-:W-:Y:S05]  /*1a90*/  @P0 BRA `(.L_x_21) ;  /* 0x0000000400000947 */ /* 0x000fea0003800000 */
[----:B------:R-:W-:Y:S02]  /*1aa0*/  ISETP.GE.AND P0, PT, R10, RZ, PT ;  /* 0x000000ff0a00720c */ /* 0x000fe40003f06270 */
[----:B------:R-:W-:-:S11]  /*1ab0*/  ISETP.GE.AND P1, PT, R11, RZ, PT ;  /* 0x000000ff0b00720c */ /* 0x000fd60003f26270 */
[----:B------:R-:W-:Y:S01]  /*1ac0*/  @P0 MOV R5, RZ ;  /* 0x000000ff00050202 */ /* 0x000fe20000000f00 */
[----:B------:R-:W-:Y:S02]  /*1ad0*/  @!P0 IMAD.MOV.U32 R5, RZ, RZ, -0x40 ;  /* 0xffffffc0ff058424 */ /* 0x000fe400078e00ff */
[----:B------:R-:W-:Y:S01]  /*1ae0*/  @!P0 FFMA R8, R2, 1.84467440737095516160e+19, RZ ;  /* 0x5f80000002088823 */ /* 0x000fe200000000ff */
[----:B------:R-:W-:Y:S02]  /*1af0*/  @!P1 FFMA R9, R3, 1.84467440737095516160e+19, RZ ;  /* 0x5f80000003099823 */ /* 0x000fe400000000ff */
[----:B------:R-:W-:-:S07]  /*1b00*/  @!P1 IADD3 R5, PT, PT, R5, 0x40, RZ ;  /* 0x0000004005059810 */ /* 0x000fce0007ffe0ff */
.L_x_17:
[----:B------:R-:W-:Y:S01]  /*1b10*/  LEA R2, R7, 0xc0800000, 0x17 ;  /* 0xc080000007027811 */ /* 0x000fe200078eb8ff */
[----:B------:R-:W-:Y:S01]  /*1b20*/  VIADD R6, R6, 0xffffff81 ;  /* 0xffffff8106067836 */ /* 0x000fe20000000000 */
[----:B------:R-:W-:Y:S02]  /*1b30*/  BSSY.RECONVERGENT B2, `(.L_x_22) ;  /* 0x0000035000027945 */ /* 0x000fe40003800200 */
[----:B------:R-:W-:Y:S01]  /*1b40*/  IADD3 R9, PT, PT, -R2, R9, RZ ;  /* 0x0000000902097210 */ /* 0x000fe20007ffe1ff */
[C---:B------:R-:W-:Y:S01]  /*1b50*/  IMAD R2, R6.reuse, -0x800000, R8 ;  /* 0xff80000006027824 */ /* 0x040fe200078e0208 */
[----:B------:R-:W-:Y:S02]  /*1b60*/  IADD3 R6, PT, PT, R6, 0x7f, -R7 ;  /* 0x0000007f06067810 */ /* 0x000fe40007ffe807 */
[----:B------:R-:W0:Y:S01]  /*1b70*/  MUFU.RCP R3, R9 ;  /* 0x0000000900037308 */ /* 0x000e220000001000 */
[----:B------:R-:W-:Y:S01]  /*1b80*/  FADD.FTZ R11, -R9, -RZ ;  /* 0x800000ff090b7221 */ /* 0x000fe20000010100 */
[----:B------:R-:W-:-:S03]  /*1b90*/  IADD3 R6, PT, PT, R6, R5, RZ ;  /* 0x0000000506067210 */ /* 0x000fc60007ffe0ff */
[----:B0-----:R-:W-:-:S04]  /*1ba0*/  FFMA R10, R3, R11, 1 ;  /* 0x3f800000030a7423 */ /* 0x001fc8000000000b */
[----:B------:R-:W-:-:S04]  /*1bb0*/  FFMA R10, R3, R10, R3 ;  /* 0x0000000a030a7223 */ /* 0x000fc80000000003 */
[----:B------:R-:W-:-:S04]  /*1bc0*/  FFMA R3, R2, R10, RZ ;  /* 0x0000000a02037223 */ /* 0x000fc800000000ff */
[----:B------:R-:W-:-:S04]  /*1bd0*/  FFMA R8, R11, R3, R2 ;  /* 0x000000030b087223 */ /* 0x000fc80000000002 */
[----:B------:R-:W-:-:S04]  /*1be0*/  FFMA R15, R10, R8, R3 ;  /* 0x000000080a0f7223 */ /* 0x000fc80000000003 */
[----:B------:R-:W-:-:S04]  /*1bf0*/  FFMA R8, R11, R15, R2 ;  /* 0x0000000f0b087223 */ /* 0x000fc80000000002 */
[----:B------:R-:W-:-:S05]  /*1c00*/  FFMA R2, R10, R8, R15 ;  /* 0x000000080a027223 */ /* 0x000fca000000000f */
[----:B------:R-:W-:-:S04]  /*1c10*/  SHF.R.U32.HI R3, RZ, 0x17, R2 ;  /* 0x00000017ff037819 */ /* 0x000fc80000011602 */
[----:B------:R-:W-:-:S04]  /*1c20*/  LOP3.LUT R3, R3, 0xff, RZ, 0xc0, !PT ;  /* 0x000000ff03037812 */ /* 0x000fc800078ec0ff */
[----:B------:R-:W-:-:S05]  /*1c30*/  IADD3 R7, PT, PT, R3, R6, RZ ;  /* 0x0000000603077210 */ /* 0x000fca0007ffe0ff */
[----:B------:R-:W-:-:S05]  /*1c40*/  VIADD R3, R7, 0xffffffff ;  /* 0xffffffff07037836 */ /* 0x000fca0000000000 */
[----:B------:R-:W-:-:S13]  /*1c50*/  ISETP.GE.U32.AND P0, PT, R3, 0xfe, PT ;  /* 0x000000fe0300780c */ /* 0x000fda0003f06070 */
[----:B------:R-:W-:Y:S05]  /*1c60*/  @!P0 BRA `(.L_x_23) ;  /* 0x0000000000808947 */ /* 0x000fea0003800000 */
[----:B------:R-:W-:-:S13]  /*1c70*/  ISETP.GT.AND P0, PT, R7, 0xfe, PT ;  /* 0x000000fe0700780c */ /* 0x000fda0003f04270 */
[----:B------:R-:W-:Y:S05]  /*1c80*/  @P0 BRA `(.L_x_24) ;  /* 0x00000000006c0947 */ /* 0x000fea0003800000 */
[----:B------:R-:W-:-:S13]  /*1c90*/  ISETP.GE.AND P0, PT, R7, 0x1, PT ;  /* 0x000000010700780c */ /* 0x000fda0003f06270 */
[----:B------:R-:W-:Y:S05]  /*1ca0*/  @P0 BRA `(.L_x_25) ;  /* 0x0000000000740947 */ /* 0x000fea0003800000 */
[----:B------:R-:W-:Y:S02]  /*1cb0*/  ISETP.GE.AND P0, PT, R7, -0x18, PT ;  /* 0xffffffe80700780c */ /* 0x000fe40003f06270 */
[----:B------:R-:W-:-:S11]  /*1cc0*/  LOP3.LUT R2, R2, 0x80000000, RZ, 0xc0, !PT ;  /* 0x8000000002027812 */ /* 0x000fd600078ec0ff */
[----:B------:R-:W-:Y:S05]  /*1cd0*/  @!P0 BRA `(.L_x_25) ;  /* 0x0000000000688947 */ /* 0x000fea0003800000 */
[CCC-:B------:R-:W-:Y:S01]  /*1ce0*/  FFMA.RZ R3, R10.reuse, R8.reuse, R15.reuse ;  /* 0x000000080a037223 */ /* 0x1c0fe2000000c00f */
[CCC-:B------:R-:W-:Y:S01]  /*1cf0*/  FFMA.RM R6, R10.reuse, R8.reuse, R15.reuse ;  /* 0x000000080a067223 */ /* 0x1c0fe2000000400f */
[C---:B------:R-:W-:Y:S02]  /*1d00*/  ISETP.NE.AND P2, PT, R7.reuse, RZ, PT ;  /* 0x000000ff0700720c */ /* 0x040fe40003f45270 */
[----:B------:R-:W-:Y:S02]  /*1d10*/  ISETP.NE.AND P1, PT, R7, RZ, PT ;  /* 0x000000ff0700720c */ /* 0x000fe40003f25270 */
[----:B------:R-:W-:Y:S01]  /*1d20*/  LOP3.LUT R5, R3, 0x7fffff, RZ, 0xc0, !PT ;  /* 0x007fffff03057812 */ /* 0x000fe200078ec0ff */
[----:B------:R-:W-:Y:S01]  /*1d30*/  FFMA.RP R3, R10, R8, R15 ;  /* 0x000000080a037223 */ /* 0x000fe2000000800f */
[----:B------:R-:W-:Y:S02]  /*1d40*/  IADD3 R8, PT, PT, R7, 0x20, RZ ;  /* 0x0000002007087810 */ /* 0x000fe40007ffe0ff */
[----:B------:R-:W-:-:S02]  /*1d50*/  LOP3.LUT R5, R5, 0x800000, RZ, 0xfc, !PT ;  /* 0x0080000005057812 */ /* 0x000fc400078efcff */
[----:B------:R-:W-:Y:S02]  /*1d60*/  IADD3 R7, PT, PT, -R7, RZ, RZ ;  /* 0x000000ff07077210 */ /* 0x000fe40007ffe1ff */
[----:B------:R-:W-:Y:S02]  /*1d70*/  SHF.L.U32 R8, R5, R8, RZ ;  /* 0x0000000805087219 */ /* 0x000fe400000006ff */
[----:B------:R-:W-:Y:S02]  /*1d80*/  FSETP.NEU.FTZ.AND P0, PT, R3, R6, PT ;  /* 0x000000060300720b */ /* 0x000fe40003f1d000 */
[----:B------:R-:W-:Y:S02]  /*1d90*/  SEL R6, R7, RZ, P2 ;  /* 0x000000ff07067207 */ /* 0x000fe40001000000 */
[----:B------:R-:W-:Y:S02]  /*1da0*/  ISETP.NE.AND P1, PT, R8, RZ, P1 ;  /* 0x000000ff0800720c */ /* 0x000fe40000f25270 */
[----:B------:R-:W-:-:S02]  /*1db0*/  SHF.R.U32.HI R6, RZ, R6, R5 ;  /* 0x00000006ff067219 */ /* 0x000fc40000011605 */
[----:B------:R-:W-:Y:S02]  /*1dc0*/  PLOP3.LUT P0, PT, P0, P1, PT, 0xf8, 0x8f ;  /* 0x00000000008f781c */ /* 0x000fe40000703f70 */
[----:B------:R-:W-:Y:S02]  /*1dd0*/  SHF.R.U32.HI R8, RZ, 0x1, R6 ;  /* 0x00000001ff087819 */ /* 0x000fe40000011606 */
[----:B------:R-:W-:-:S04]  /*1de0*/  SEL R3, RZ, 0x1, !P0 ;  /* 0x00000001ff037807 */ /* 0x000fc80004000000 */
[----:B------:R-:W-:-:S04]  /*1df0*/  LOP3.LUT R3, R3, 0x1, R8, 0xf8, !PT ;  /* 0x0000000103037812 */ /* 0x000fc800078ef808 */
[----:B------:R-:W-:-:S05]  /*1e00*/  LOP3.LUT R3, R3, R6, RZ, 0xc0, !PT ;  /* 0x0000000603037212 */ /* 0x000fca00078ec0ff */
[----:B------:R-:W-:-:S05]  /*1e10*/  IMAD.IADD R3, R8, 0x1, R3 ;  /* 0x0000000108037824 */ /* 0x000fca00078e0203 */
[----:B------:R-:W-:Y:S01]  /*1e20*/  LOP3.LUT R2, R3, R2, RZ, 0xfc, !PT ;  /* 0x0000000203027212 */ /* 0x000fe200078efcff */
[----:B------:R-:W-:Y:S06]  /*1e30*/  BRA `(.L_x_25) ;  /* 0x0000000000107947 */ /* 0x000fec0003800000 */
.L_x_24:
[----:B------:R-:W-:-:S04]  /*1e40*/  LOP3.LUT R2, R2, 0x80000000, RZ, 0xc0, !PT ;  /* 0x8000000002027812 */ /* 0x000fc800078ec0ff */
[----:B------:R-:W-:Y:S01]  /*1e50*/  LOP3.LUT R2, R2, 0x7f800000, RZ, 0xfc, !PT ;  /* 0x7f80000002027812 */ /* 0x000fe200078efcff */
[----:B------:R-:W-:Y:S06]  /*1e60*/  BRA `(.L_x_25) ;  /* 0x0000000000047947 */ /* 0x000fec0003800000 */
.L_x_23:
[----:B------:R-:W-:-:S07]  /*1e70*/  LEA R2, R6, R2, 0x17 ;  /* 0x0000000206027211 */ /* 0x000fce00078eb8ff */
.L_x_25:
[----:B------:R-:W-:Y:S05]  /*1e80*/  BSYNC.RECONVERGENT B2 ;  /* 0x0000000000027941 */ /* 0x000fea0003800200 */
.L_x_22:
[----:B------:R-:W-:Y:S05]  /*1e90*/  BRA `(.L_x_26) ;  /* 0x0000000000207947 */ /* 0x000fea0003800000 */
.L_x_21:
[----:B------:R-:W-:-:S04]  /*1ea0*/  LOP3.LUT R2, R9, 0x80000000, R8, 0x48, !PT ;  /* 0x8000000009027812 */ /* 0x000fc800078e4808 */
[----:B------:R-:W-:Y:S01]  /*1eb0*/  LOP3.LUT R2, R2, 0x7f800000, RZ, 0xfc, !PT ;  /* 0x7f80000002027812 */ /* 0x000fe200078efcff */
[----:B------:R-:W-:Y:S06]  /*1ec0*/  BRA `(.L_x_26) ;  /* 0x0000000000147947 */ /* 0x000fec0003800000 */
.L_x_20:
[----:B------:R-:W-:Y:S01]  /*1ed0*/  LOP3.LUT R2, R9, 0x80000000, R8, 0x48, !PT ;  /* 0x8000000009027812 */ /* 0x000fe200078e4808 */
[----:B------:R-:W-:Y:S06]  /*1ee0*/  BRA `(.L_x_26) ;  /* 0x00000000000c7947 */ /* 0x000fec0003800000 */
.L_x_19:
[----:B------:R-:W0:Y:S01]  /*1ef0*/  MUFU.RSQ R2, -QNAN ;  /* 0xffc0000000027908 */ /* 0x000e220000001400 */
[----:B------:R-:W-:Y:S05]  /*1f00*/  BRA `(.L_x_26) ;  /* 0x0000000000047947 */ /* 0x000fea0003800000 */
.L_x_18:
[----:B------:R-:W-:-:S07]  /*1f10*/  FADD.FTZ R2, R2, R3 ;  /* 0x0000000302027221 */ /* 0x000fce0000010000 */
.L_x_26:
[----:B------:R-:W-:Y:S05]  /*1f20*/  BSYNC.RECONVERGENT B1 ;  /* 0x0000000000017941 */ /* 0x000fea0003800200 */
.L_x_16:
[----:B------:R-:W-:-:S04]  /*1f30*/  HFMA2 R5, -RZ, RZ, 0, 0 ;  /* 0x00000000ff057431 */ /* 0x000fc800000001ff */
[----:B0-----:R-:W-:Y:S05]  /*1f40*/  RET.REL.NODEC R4 `(_Z12KernFindXnghPfPiS0_S0_iifS0_i) ;  /* 0xffffffe0042c7950 */ /* 0x001fea0003c3ffff */
.L_x_27:
        /* <DEDUP_REMOVED lines=11> */
.L_x_28:


//--------------------- .nv.shared.reserved.0     --------------------------
	.section	.nv.shared.reserved.0,"aw",@nobits
	.weak		__nv_reservedSMEM_offset_0_alias
	.size		__nv_reservedSMEM_offset_0_alias, 0, 64
	.other		__nv_reservedSMEM_offset_0_alias,@"STO_CUDA_RESERVED_SHARED STV_DEFAULT"
__nv_reservedSMEM_offset_0_alias:
	.zero		0
	.zero		64


//--------------------- .nv.constant0._Z12KernFindYnghPfPiS0_S0_S0_iifS0_i --------------------------
	.section	.nv.constant0._Z12KernFindYnghPfPiS0_S0_S0_iifS0_i,"a",@progbits
	.sectionflags	@""
	.align	4
.nv.constant0._Z12KernFindYnghPfPiS0_S0_S0_iifS0_i:
	.zero		964


//--------------------- .nv.constant0._Z12KernFindXnghPfPiS0_S0_iifS0_i --------------------------
	.section	.nv.constant0._Z12KernFindXnghPfPiS0_S0_iifS0_i,"a",@progbits
	.sectionflags	@""
	.align	4
.nv.constant0._Z12KernFindXnghPfPiS0_S0_iifS0_i:
	.zero		956


//--------------------- SYMBOLS --------------------------

	.type		.nv.reservedSmem.offset0,@object
	.size		.nv.reservedSmem.offset0,0x4
